	.headerflags	@"EF_CUDA_TEXMODE_UNIFIED EF_CUDA_64BIT_ADDRESS EF_CUDA_SM86 EF_CUDA_VIRTUAL_SM(EF_CUDA_SM86)"
	.elftype	@"ET_EXEC"


//--------------------- .nv.info                  --------------------------
	.section	.nv.info,"",@"SHT_CUDA_INFO"
	.align	4


	//----- nvinfo : EIATTR_REGCOUNT
	.align		4
        /*0000*/ 	.byte	0x04, 0x2f
        /*0002*/ 	.short	(.L_1 - .L_0)
	.align		4
.L_0:
        /*0004*/ 	.word	index@(triton__0d1d2d3d4d5d6de7de)
        /*0008*/ 	.word	0x0000004e


	//----- nvinfo : EIATTR_MAX_STACK_SIZE
	.align		4
.L_1:
        /*000c*/ 	.byte	0x04, 0x23
        /*000e*/ 	.short	(.L_3 - .L_2)
	.align		4
.L_2:
        /*0010*/ 	.word	index@(triton__0d1d2d3d4d5d6de7de)
        /*0014*/ 	.word	0x00000000


	//----- nvinfo : EIATTR_MIN_STACK_SIZE
	.align		4
.L_3:
        /*0018*/ 	.byte	0x04, 0x12
        /*001a*/ 	.short	(.L_5 - .L_4)
	.align		4
.L_4:
        /*001c*/ 	.word	index@(triton__0d1d2d3d4d5d6de7de)
        /*0020*/ 	.word	0x00000000


	//----- nvinfo : EIATTR_FRAME_SIZE
	.align		4
.L_5:
        /*0024*/ 	.byte	0x04, 0x11
        /*0026*/ 	.short	(.L_7 - .L_6)
	.align		4
.L_6:
        /*0028*/ 	.word	index@(triton__0d1d2d3d4d5d6de7de)
        /*002c*/ 	.word	0x00000000
.L_7:


//--------------------- .nv.info.triton__0d1d2d3d4d5d6de7de --------------------------
	.section	.nv.info.triton__0d1d2d3d4d5d6de7de,"",@"SHT_CUDA_INFO"
	.align	4


	//----- nvinfo : EIATTR_CUDA_API_VERSION
	.align		4
        /*0000*/ 	.byte	0x04, 0x37
        /*0002*/ 	.short	(.L_9 - .L_8)
.L_8:
        /*0004*/ 	.word	0x0000007b


	//----- nvinfo : EIATTR_SW2861232_WAR
	.align		4
.L_9:
        /*0008*/ 	.byte	0x01, 0x35
	.zero		2


	//----- nvinfo : EIATTR_PARAM_CBANK
	.align		4
        /*000c*/ 	.byte	0x04, 0x0a
        /*000e*/ 	.short	(.L_11 - .L_10)
	.align		4
.L_10:
        /*0010*/ 	.word	index@(.nv.constant0.triton__0d1d2d3d4d5d6de7de)
        /*0014*/ 	.short	0x0160
        /*0016*/ 	.short	0x0038


	//----- nvinfo : EIATTR_CBANK_PARAM_SIZE
	.align		4
.L_11:
        /*0018*/ 	.byte	0x03, 0x19
        /*001a*/ 	.short	0x0038


	//----- nvinfo : EIATTR_KPARAM_INFO
	.align		4
        /*001c*/ 	.byte	0x04, 0x17
        /*001e*/ 	.short	(.L_13 - .L_12)
.L_12:
        /*0020*/ 	.word	0x00000000
        /*0024*/ 	.short	0x0007
        /*0026*/ 	.short	0x0034
        /*0028*/ 	.byte	0x00, 0xf0, 0x11, 0x00


	//----- nvinfo : EIATTR_KPARAM_INFO
	.align		4
.L_13:
        /*002c*/ 	.byte	0x04, 0x17
        /*002e*/ 	.short	(.L_15 - .L_14)
.L_14:
        /*0030*/ 	.word	0x00000000
        /*0034*/ 	.short	0x0006
        /*0036*/ 	.short	0x0030
        /*0038*/ 	.byte	0x00, 0xf0, 0x11, 0x00


	//----- nvinfo : EIATTR_KPARAM_INFO
	.align		4
.L_15:
        /*003c*/ 	.byte	0x04, 0x17
        /*003e*/ 	.short	(.L_17 - .L_16)
.L_16:
        /*0040*/ 	.word	0x00000000
        /*0044*/ 	.short	0x0005
        /*0046*/ 	.short	0x0028
        /*0048*/ 	.byte	0x00, 0xf0, 0x21, 0x00


	//----- nvinfo : EIATTR_KPARAM_INFO
	.align		4
.L_17:
        /*004c*/ 	.byte	0x04, 0x17
        /*004e*/ 	.short	(.L_19 - .L_18)
.L_18:
        /*0050*/ 	.word	0x00000000
        /*0054*/ 	.short	0x0004
        /*0056*/ 	.short	0x0020
        /*0058*/ 	.byte	0x00, 0xf0, 0x21, 0x00


	//----- nvinfo : EIATTR_KPARAM_INFO
	.align		4
.L_19:
        /*005c*/ 	.byte	0x04, 0x17
        /*005e*/ 	.short	(.L_21 - .L_20)
.L_20:
        /*0060*/ 	.word	0x00000000
        /*0064*/ 	.short	0x0003
        /*0066*/ 	.short	0x0018
        /*0068*/ 	.byte	0x00, 0xf0, 0x21, 0x00


	//----- nvinfo : EIATTR_KPARAM_INFO
	.align		4
.L_21:
        /*006c*/ 	.byte	0x04, 0x17
        /*006e*/ 	.short	(.L_23 - .L_22)
.L_22:
        /*0070*/ 	.word	0x00000000
        /*0074*/ 	.short	0x0002
        /*0076*/ 	.short	0x0010
        /*0078*/ 	.byte	0x00, 0xf0, 0x21, 0x00


	//----- nvinfo : EIATTR_KPARAM_INFO
	.align		4
.L_23:
        /*007c*/ 	.byte	0x04, 0x17
        /*007e*/ 	.short	(.L_25 - .L_24)
.L_24:
        /*0080*/ 	.word	0x00000000
        /*0084*/ 	.short	0x0001
        /*0086*/ 	.short	0x0008
        /*0088*/ 	.byte	0x00, 0xf0, 0x21, 0x00


	//----- nvinfo : EIATTR_KPARAM_INFO
	.align		4
.L_25:
        /*008c*/ 	.byte	0x04, 0x17
        /*008e*/ 	.short	(.L_27 - .L_26)
.L_26:
        /*0090*/ 	.word	0x00000000
        /*0094*/ 	.short	0x0000
        /*0096*/ 	.short	0x0000
        /*0098*/ 	.byte	0x00, 0xf0, 0x21, 0x00


	//----- nvinfo : EIATTR_MAXREG_COUNT
	.align		4
.L_27:
        /*009c*/ 	.byte	0x03, 0x1b
        /*009e*/ 	.short	0x00ff


	//----- nvinfo : EIATTR_EXIT_INSTR_OFFSETS
	.align		4
        /*00a0*/ 	.byte	0x04, 0x1c
        /*00a2*/ 	.short	(.L_29 - .L_28)


	//   ....[0]....
.L_28:
        /*00a4*/ 	.word	0x00002da0


	//   ....[1]....
        /*00a8*/ 	.word	0x00002dc0


	//----- nvinfo : EIATTR_MAX_THREADS
	.align		4
.L_29:
        /*00ac*/ 	.byte	0x04, 0x05
        /*00ae*/ 	.short	(.L_31 - .L_30)
.L_30:
        /*00b0*/ 	.word	0x00000100
        /*00b4*/ 	.word	0x00000001
        /*00b8*/ 	.word	0x00000001
.L_31:


//--------------------- .nv.rel.action            --------------------------
	.section	.nv.rel.action,"",@"SHT_CUDA_RELOCINFO"
	.align	8
	.sectionentsize	8
        /*0000*/ 	.byte	0x73, 0x00, 0x00, 0x00, 0x00, 0x00, 0x00, 0x00, 0x00, 0x00, 0x00, 0x11, 0x25, 0x00, 0x05, 0x36


//--------------------- .nv.constant0.triton__0d1d2d3d4d5d6de7de --------------------------
	.section	.nv.constant0.triton__0d1d2d3d4d5d6de7de,"a",@progbits
	.align	4
.nv.constant0.triton__0d1d2d3d4d5d6de7de:
	.zero		408


//--------------------- .text.triton__0d1d2d3d4d5d6de7de --------------------------
	.section	.text.triton__0d1d2d3d4d5d6de7de,"ax",@progbits
	.sectionflags	@"SHF_BARRIERS=1"
	.sectioninfo	@"SHI_REGISTERS=78"
	.align	128
        .global         triton__0d1d2d3d4d5d6de7de
        .type           triton__0d1d2d3d4d5d6de7de,@function
        .size           triton__0d1d2d3d4d5d6de7de,(.L_x_1 - triton__0d1d2d3d4d5d6de7de)
        .other          triton__0d1d2d3d4d5d6de7de,@"STO_CUDA_ENTRY STV_DEFAULT"
triton__0d1d2d3d4d5d6de7de:
.text.triton__0d1d2d3d4d5d6de7de:
[----:B------:R-:W-:-:S02]  /*0000*/  IMAD.MOV.U32 R1, RZ, RZ, c[0x0][0x28] ;  /* 0x00000a00ff017624 */ /* 0x000fc400078e00ff */
[----:B------:R-:W0:Y:S01]  /*0010*/  S2R R50, SR_TID.X ;  /* 0x0000000000327919 */ /* 0x000e220000002100 */
[----:B------:R-:W-:Y:S01]  /*0020*/  IMAD.MOV.U32 R56, RZ, RZ, 0x2 ;  /* 0x00000002ff387424 */ /* 0x000fe200078e00ff */
[----:B------:R-:W-:Y:S01]  /*0030*/  CS2R R12, SRZ ;  /* 0x00000000000c7805 */ /* 0x000fe2000001ff00 */
[----:B------:R-:W-:Y:S01]  /*0040*/  CS2R R14, SRZ ;  /* 0x00000000000e7805 */ /* 0x000fe2000001ff00 */
[----:B------:R-:W1:Y:S01]  /*0050*/  S2R R49, SR_CTAID.Y ;  /* 0x0000000000317919 */ /* 0x000e620000002600 */
[----:B------:R-:W-:-:S03]  /*0060*/  ULDC.64 UR4, c[0x0][0x118] ;  /* 0x0000460000047ab9 */ /* 0x000fc60000000a00 */
[----:B------:R-:W2:Y:S01]  /*0070*/  S2R R48, SR_CTAID.X ;  /* 0x0000000000307919 */ /* 0x000ea20000002500 */
[--C-:B0-----:R-:W-:Y:S01]  /*0080*/  SHF.R.U32.HI R54, RZ, 0x5, R50.reuse ;  /* 0x00000005ff367819 */ /* 0x101fe20000011632 */
[----:B------:R-:W-:Y:S01]  /*0090*/  IMAD.SHL.U32 R7, R50, 0x8, RZ ;  /* 0x0000000832077824 */ /* 0x000fe200078e00ff */
[----:B------:R-:W-:Y:S02]  /*00a0*/  SHF.R.U32.HI R4, RZ, 0x3, R50 ;  /* 0x00000003ff047819 */ /* 0x000fe40000011632 */
[----:B------:R-:W-:Y:S01]  /*00b0*/  SGXT.U32 R54, R54, 0x3 ;  /* 0x000000033636781a */ /* 0x000fe20000000000 */
[----:B-1----:R-:W-:Y:S01]  /*00c0*/  IMAD.SHL.U32 R51, R49, 0x40, RZ ;  /* 0x0000004031337824 */ /* 0x002fe200078e00ff */
[----:B------:R-:W-:Y:S01]  /*00d0*/  SGXT.U32 R4, R4, 0x2 ;  /* 0x000000020404781a */ /* 0x000fe20000000000 */
[----:B--2---:R-:W-:Y:S01]  /*00e0*/  IMAD.SHL.U32 R48, R48, 0x40, RZ ;  /* 0x0000004030307824 */ /* 0x004fe200078e00ff */
[----:B------:R-:W-:Y:S01]  /*00f0*/  LOP3.LUT R7, R7, 0x38, RZ, 0xc0, !PT ;  /* 0x0000003807077812 */ /* 0x000fe200078ec0ff */
[----:B------:R-:W-:-:S05]  /*0100*/  IMAD.SHL.U32 R3, R54, 0x4, RZ ;  /* 0x0000000436037824 */ /* 0x000fca00078e00ff */
[----:B------:R-:W-:-:S04]  /*0110*/  LOP3.LUT R4, R3, R4, RZ, 0xfc, !PT ;  /* 0x0000000403047212 */ /* 0x000fc800078efcff */
[----:B------:R-:W-:-:S04]  /*0120*/  LOP3.LUT R5, R51, R4, RZ, 0xfc, !PT ;  /* 0x0000000433057212 */ /* 0x000fc800078efcff */
[----:B------:R-:W-:-:S04]  /*0130*/  SHF.R.S32.HI R0, RZ, 0x1f, R5 ;  /* 0x0000001fff007819 */ /* 0x000fc80000011405 */
[CC--:B------:R-:W-:Y:S02]  /*0140*/  LEA.HI R3, R0.reuse, R5.reuse, RZ, 0x2 ;  /* 0x0000000500037211 */ /* 0x0c0fe400078f10ff */
[----:B------:R-:W-:Y:S02]  /*0150*/  LEA.HI R6, R0, R5, RZ, 0x4 ;  /* 0x0000000500067211 */ /* 0x000fe400078f20ff */
[----:B------:R-:W-:Y:S02]  /*0160*/  SHF.R.S32.HI R55, RZ, 0x2, R3 ;  /* 0x00000002ff377819 */ /* 0x000fe40000011403 */
[----:B------:R-:W-:Y:S02]  /*0170*/  LOP3.LUT R0, R48, R7, RZ, 0xfc, !PT ;  /* 0x0000000730007212 */ /* 0x000fe400078efcff */
[----:B------:R-:W-:Y:S02]  /*0180*/  LEA.HI R2, R55, R55, RZ, 0x2 ;  /* 0x0000003737027211 */ /* 0x000fe400078f10ff */
[----:B------:R-:W-:-:S02]  /*0190*/  IADD3 R11, R0, -0x80, RZ ;  /* 0xffffff80000b7810 */ /* 0x000fc40007ffe0ff */
[----:B------:R-:W-:-:S05]  /*01a0*/  LOP3.LUT R2, R2, 0xfffffffc, RZ, 0xc0, !PT ;  /* 0xfffffffc02027812 */ /* 0x000fca00078ec0ff */
[----:B------:R-:W-:-:S05]  /*01b0*/  IMAD.IADD R2, R55, 0x1, -R2 ;  /* 0x0000000137027824 */ /* 0x000fca00078e0a02 */
[----:B------:R-:W-:Y:S02]  /*01c0*/  ISETP.GE.AND P2, PT, R2, 0x2, PT ;  /* 0x000000020200780c */ /* 0x000fe40003f46270 */
[C---:B------:R-:W-:Y:S01]  /*01d0*/  LOP3.LUT R2, R6.reuse, 0xfffff0, RZ, 0xc0, !PT ;  /* 0x00fffff006027812 */ /* 0x040fe200078ec0ff */
[----:B------:R-:W-:Y:S01]  /*01e0*/  IMAD.SHL.U32 R6, R6, 0x80, RZ ;  /* 0x0000008006067824 */ /* 0x000fe200078e00ff */
[----:B------:R-:W-:-:S03]  /*01f0*/  ISETP.GT.AND P5, PT, R0, 0x7f, !P2 ;  /* 0x0000007f0000780c */ /* 0x000fc600057a4270 */
[----:B------:R-:W-:Y:S01]  /*0200*/  IMAD.IADD R9, R5, 0x1, -R2 ;  /* 0x0000000105097824 */ /* 0x000fe200078e0a02 */
[----:B------:R-:W-:Y:S02]  /*0210*/  LOP3.LUT R2, R6, 0xfffff800, RZ, 0xc0, !PT ;  /* 0xfffff80006027812 */ /* 0x000fe400078ec0ff */
[----:B------:R-:W-:Y:S02]  /*0220*/  ISETP.LT.AND P0, PT, R0, 0x100, P5 ;  /* 0x000001000000780c */ /* 0x000fe40002f01270 */
[----:B------:R-:W-:Y:S01]  /*0230*/  LOP3.LUT R6, R3, 0xfffffc, RZ, 0xc0, !PT ;  /* 0x00fffffc03067812 */ /* 0x000fe200078ec0ff */
[----:B------:R-:W-:Y:S01]  /*0240*/  IMAD R8, R9, 0x100, R2 ;  /* 0x0000010009087824 */ /* 0x000fe200078e0202 */
[----:B------:R-:W-:-:S03]  /*0250*/  ISETP.LT.AND P0, PT, R5, 0x40, P0 ;  /* 0x000000400500780c */ /* 0x000fc60000701270 */
[----:B------:R-:W-:Y:S02]  /*0260*/  IMAD.IADD R19, R8, 0x1, R11 ;  /* 0x0000000108137824 */ /* 0x000fe400078e020b */
[----:B------:R-:W-:Y:S02]  /*0270*/  IMAD.IADD R39, R5, 0x1, -R6 ;  /* 0x0000000105277824 */ /* 0x000fe400078e0a06 */
[----:B------:R-:W-:-:S04]  /*0280*/  IMAD.WIDE R18, R19, R56, c[0x0][0x160] ;  /* 0x0000580013127625 */ /* 0x000fc800078e0238 */
[----:B------:R-:W-:Y:S02]  /*0290*/  IMAD R9, R39, 0x100, R0 ;  /* 0x0000010027097824 */ /* 0x000fe400078e0200 */
[----:B------:R0:W2:Y:S01]  /*02a0*/  @P0 LDG.E.EL.128 R12, [R18.64] ;  /* 0x00000004120c0981 */ /* 0x0000a2000c2e1d00 */
[----:B------:R-:W-:Y:S01]  /*02b0*/  IMAD.MOV.U32 R44, RZ, RZ, 0x4 ;  /* 0x00000004ff2c7424 */ /* 0x000fe200078e00ff */
[----:B------:R-:W-:Y:S01]  /*02c0*/  CS2R R28, SRZ ;  /* 0x00000000001c7805 */ /* 0x000fe2000001ff00 */
[----:B------:R-:W-:Y:S01]  /*02d0*/  IADD3 R25, R9, -0x80, RZ ;  /* 0xffffff8009197810 */ /* 0x000fe20007ffe0ff */
[----:B------:R-:W-:Y:S01]  /*02e0*/  CS2R R30, SRZ ;  /* 0x00000000001e7805 */ /* 0x000fe2000001ff00 */
[----:B------:R-:W-:-:S03]  /*02f0*/  ISETP.LT.AND P4, PT, R0, 0x100, !P2 ;  /* 0x000001000000780c */ /* 0x000fc60005781270 */
[----:B------:R-:W-:Y:S01]  /*0300*/  IMAD.WIDE R24, R25, R44, c[0x0][0x170] ;  /* 0x00005c0019187625 */ /* 0x000fe200078e022c */
[----:B------:R-:W-:-:S04]  /*0310*/  ISETP.LT.AND P4, PT, R5, 0x40, P4 ;  /* 0x000000400500780c */ /* 0x000fc80002781270 */
[----:B------:R1:W3:Y:S01]  /*0320*/  @P0 LDG.E.EL.128 R28, [R24.64] ;  /* 0x00000004181c0981 */ /* 0x0002e2000c2e1d00 */
[----:B------:R-:W-:Y:S01]  /*0330*/  IMAD.IADD R3, R0, 0x1, R8 ;  /* 0x0000000100037824 */ /* 0x000fe200078e0208 */
[----:B------:R-:W-:Y:S01]  /*0340*/  CS2R R16, SRZ ;  /* 0x0000000000107805 */ /* 0x000fe2000001ff00 */
[----:B0-----:R-:W-:Y:S01]  /*0350*/  CS2R R18, SRZ ;  /* 0x0000000000127805 */ /* 0x001fe2000001ff00 */
[----:B------:R-:W-:Y:S01]  /*0360*/  CS2R R20, SRZ ;  /* 0x0000000000147805 */ /* 0x000fe2000001ff00 */
[----:B------:R-:W-:Y:S01]  /*0370*/  CS2R R22, SRZ ;  /* 0x0000000000167805 */ /* 0x000fe2000001ff00 */
[----:B------:R-:W-:-:S04]  /*0380*/  IMAD.WIDE R26, R9, R44, c[0x0][0x168] ;  /* 0x00005a00091a7625 */ /* 0x000fc800078e022c */
[----:B-1----:R-:W-:Y:S01]  /*0390*/  IMAD.WIDE R24, R3, R56, c[0x0][0x160] ;  /* 0x0000580003187625 */ /* 0x002fe200078e0238 */
[----:B------:R-:W-:Y:S01]  /*03a0*/  IADD3 R37, R9, -0x7c, RZ ;  /* 0xffffff8409257810 */ /* 0x000fe20007ffe0ff */
[----:B------:R3:W4:Y:S04]  /*03b0*/  @P4 LDG.E.EL.128 R20, [R26.64] ;  /* 0x000000041a144981 */ /* 0x000728000c2e1d00 */
[----:B------:R0:W5:Y:S01]  /*03c0*/  @P4 LDG.E.EL.128 R16, [R24.64] ;  /* 0x0000000418104981 */ /* 0x000162000c2e1d00 */
[----:B------:R-:W-:Y:S01]  /*03d0*/  CS2R R32, SRZ ;  /* 0x0000000000207805 */ /* 0x000fe2000001ff00 */
[----:B------:R-:W-:Y:S01]  /*03e0*/  CS2R R34, SRZ ;  /* 0x0000000000227805 */ /* 0x000fe2000001ff00 */
[----:B------:R-:W-:-:S05]  /*03f0*/  IMAD.WIDE R36, R37, R44, c[0x0][0x170] ;  /* 0x00005c0025247625 */ /* 0x000fca00078e022c */
[----:B------:R1:W4:Y:S01]  /*0400*/  @P0 LDG.E.EL.128 R32, [R36.64] ;  /* 0x0000000424200981 */ /* 0x000322000c2e1d00 */
[----:B------:R-:W-:-:S04]  /*0410*/  LOP3.LUT R3, R51, 0x20, R4, 0xfe, !PT ;  /* 0x0000002033037812 */ /* 0x000fc800078efe04 */
[----:B------:R-:W-:-:S04]  /*0420*/  SHF.R.S32.HI R8, RZ, 0x1f, R3 ;  /* 0x0000001fff087819 */ /* 0x000fc80000011403 */
[----:B------:R-:W-:-:S04]  /*0430*/  LEA.HI R38, R8, R3, RZ, 0x2 ;  /* 0x0000000308267211 */ /* 0x000fc800078f10ff */
[----:B------:R-:W-:-:S04]  /*0440*/  SHF.R.S32.HI R6, RZ, 0x2, R38 ;  /* 0x00000002ff067819 */ /* 0x000fc80000011426 */
[----:B------:R-:W-:-:S04]  /*0450*/  LEA.HI R10, R6, R6, RZ, 0x2 ;  /* 0x00000006060a7211 */ /* 0x000fc800078f10ff */
[----:B0-----:R-:W-:Y:S02]  /*0460*/  LOP3.LUT R25, R10, 0xfffffffc, RZ, 0xc0, !PT ;  /* 0xfffffffc0a197812 */ /* 0x001fe400078ec0ff */
[----:B------:R-:W-:-:S03]  /*0470*/  LEA.HI R10, R8, R3, RZ, 0x4 ;  /* 0x00000003080a7211 */ /* 0x000fc600078f20ff */
[----:B------:R-:W-:Y:S01]  /*0480*/  IMAD.IADD R25, R6, 0x1, -R25 ;  /* 0x0000000106197824 */ /* 0x000fe200078e0a19 */
[----:B------:R-:W-:-:S04]  /*0490*/  LOP3.LUT R47, R48, 0x4, R7, 0xfe, !PT ;  /* 0x00000004302f7812 */ /* 0x000fc800078efe07 */
[----:B------:R-:W-:Y:S01]  /*04a0*/  ISETP.GE.AND P1, PT, R25, 0x2, PT ;  /* 0x000000021900780c */ /* 0x000fe20003f26270 */
[C---:B------:R-:W-:Y:S01]  /*04b0*/  IMAD.SHL.U32 R25, R10.reuse, 0x80, RZ ;  /* 0x000000800a197824 */ /* 0x040fe200078e00ff */
[----:B------:R-:W-:Y:S01]  /*04c0*/  LOP3.LUT R24, R10, 0xfffff0, RZ, 0xc0, !PT ;  /* 0x00fffff00a187812 */ /* 0x000fe200078ec0ff */
[----:B-1----:R-:W-:Y:S01]  /*04d0*/  IMAD R37, R39, 0x100, R47 ;  /* 0x0000010027257824 */ /* 0x002fe200078e022f */
[----:B------:R-:W-:-:S03]  /*04e0*/  ISETP.GT.AND P6, PT, R0, 0x7f, !P1 ;  /* 0x0000007f0000780c */ /* 0x000fc60004fc4270 */
[----:B------:R-:W-:Y:S01]  /*04f0*/  IMAD.IADD R41, R3, 0x1, -R24 ;  /* 0x0000000103297824 */ /* 0x000fe200078e0a18 */
[----:B------:R-:W-:Y:S01]  /*0500*/  ISETP.LT.AND P3, PT, R0, 0x100, P6 ;  /* 0x000001000000780c */ /* 0x000fe20003761270 */
[----:B------:R-:W-:Y:S01]  /*0510*/  IMAD.WIDE R36, R37, R44, c[0x0][0x168] ;  /* 0x00005a0025247625 */ /* 0x000fe200078e022c */
[----:B------:R-:W-:Y:S02]  /*0520*/  LOP3.LUT R58, R38, 0xfffffc, RZ, 0xc0, !PT ;  /* 0x00fffffc263a7812 */ /* 0x000fe400078ec0ff */
[----:B------:R-:W-:-:S03]  /*0530*/  ISETP.LT.AND P3, PT, R3, 0x40, P3 ;  /* 0x000000400300780c */ /* 0x000fc60001f61270 */
[----:B------:R-:W-:-:S04]  /*0540*/  IMAD.IADD R58, R3, 0x1, -R58 ;  /* 0x00000001033a7824 */ /* 0x000fc800078e0a3a */
[----:B------:R-:W-:Y:S01]  /*0550*/  IMAD R45, R58, 0x100, R0 ;  /* 0x000001003a2d7824 */ /* 0x000fe200078e0200 */
[----:B--2---:R-:W-:-:S05]  /*0560*/  SEL R40, R12, RZ, P0 ;  /* 0x000000ff0c287207 */ /* 0x004fca0000000000 */
[----:B------:R-:W-:Y:S01]  /*0570*/  IMAD.U32 R8, R40, 0x10000, RZ ;  /* 0x0001000028087824 */ /* 0x000fe200078e00ff */
[----:B------:R-:W-:-:S04]  /*0580*/  SEL R52, R13, RZ, P0 ;  /* 0x000000ff0d347207 */ /* 0x000fc80000000000 */
[----:B------:R-:W-:Y:S02]  /*0590*/  LOP3.LUT R8, R8, 0x80000000, RZ, 0x3c, !PT ;  /* 0x8000000008087812 */ /* 0x000fe400078e3cff */
[----:B---3--:R-:W-:Y:S01]  /*05a0*/  SEL R27, R28, RZ, P0 ;  /* 0x000000ff1c1b7207 */ /* 0x008fe20000000000 */
[----:B------:R-:W-:Y:S01]  /*05b0*/  IMAD.U32 R26, R52, 0x10000, RZ ;  /* 0x00010000341a7824 */ /* 0x000fe200078e00ff */
[----:B------:R-:W-:Y:S01]  /*05c0*/  SEL R42, R14, RZ, P0 ;  /* 0x000000ff0e2a7207 */ /* 0x000fe20000000000 */
[----:B------:R-:W-:Y:S01]  /*05d0*/  CS2R R12, SRZ ;  /* 0x00000000000c7805 */ /* 0x000fe2000001ff00 */
[----:B------:R-:W-:Y:S01]  /*05e0*/  SEL R43, R15, RZ, P0 ;  /* 0x000000ff0f2b7207 */ /* 0x000fe20000000000 */
[----:B------:R-:W-:Y:S01]  /*05f0*/  FFMA R28, R8, R27, RZ ;  /* 0x0000001b081c7223 */ /* 0x000fe200000000ff */
[----:B------:R-:W-:Y:S01]  /*0600*/  LOP3.LUT R8, R25, 0xfffff800, RZ, 0xc0, !PT ;  /* 0xfffff80019087812 */ /* 0x000fe200078ec0ff */
[----:B------:R-:W-:Y:S01]  /*0610*/  CS2R R14, SRZ ;  /* 0x00000000000e7805 */ /* 0x000fe2000001ff00 */
[----:B------:R-:W-:-:S02]  /*0620*/  SEL R39, R30, RZ, P0 ;  /* 0x000000ff1e277207 */ /* 0x000fc40000000000 */
[----:B------:R-:W-:Y:S01]  /*0630*/  LOP3.LUT R10, R26, 0x80000000, RZ, 0x3c, !PT ;  /* 0x800000001a0a7812 */ /* 0x000fe200078e3cff */
[----:B------:R-:W-:Y:S02]  /*0640*/  IMAD R41, R41, 0x100, R8 ;  /* 0x0000010029297824 */ /* 0x000fe400078e0208 */
[----:B------:R0:W2:Y:S01]  /*0650*/  @P4 LDG.E.EL.128 R12, [R36.64] ;  /* 0x00000004240c4981 */ /* 0x0000a2000c2e1d00 */
[----:B-----5:R-:W-:Y:S01]  /*0660*/  SEL R46, R16, RZ, P4 ;  /* 0x000000ff102e7207 */ /* 0x020fe20002000000 */
[----:B------:R-:W-:Y:S01]  /*0670*/  FFMA R10, R10, R39, RZ ;  /* 0x000000270a0a7223 */ /* 0x000fe200000000ff */
[----:B------:R-:W-:Y:S01]  /*0680*/  IMAD.IADD R11, R41, 0x1, R11 ;  /* 0x00000001290b7824 */ /* 0x000fe200078e020b */
[----:B----4-:R-:W-:Y:S02]  /*0690*/  SEL R20, R20, RZ, P4 ;  /* 0x000000ff14147207 */ /* 0x010fe40002000000 */
[----:B------:R-:W-:Y:S01]  /*06a0*/  FSEL R28, R28, RZ, P5 ;  /* 0x000000ff1c1c7208 */ /* 0x000fe20002800000 */
[----:B------:R-:W-:Y:S01]  /*06b0*/  IMAD.U32 R39, R46, 0x10000, RZ ;  /* 0x000100002e277824 */ /* 0x000fe200078e00ff */
[----:B------:R-:W-:Y:S01]  /*06c0*/  CS2R R24, SRZ ;  /* 0x0000000000187805 */ /* 0x000fe2000001ff00 */
[----:B------:R-:W-:Y:S01]  /*06d0*/  CS2R R26, SRZ ;  /* 0x00000000001a7805 */ /* 0x000fe2000001ff00 */
[----:B0-----:R-:W-:Y:S01]  /*06e0*/  IMAD.WIDE R36, R11, R56, c[0x0][0x160] ;  /* 0x000058000b247625 */ /* 0x001fe200078e0238 */
[----:B------:R-:W-:Y:S01]  /*06f0*/  FSEL R11, R10, RZ, P5 ;  /* 0x000000ff0a0b7208 */ /* 0x000fe20002800000 */
[----:B------:R-:W-:Y:S01]  /*0700*/  FFMA R10, R39, R20, R28 ;  /* 0x00000014270a7223 */ /* 0x000fe2000000001c */
[----:B------:R-:W-:-:S02]  /*0710*/  SEL R53, R17, RZ, P4 ;  /* 0x000000ff11357207 */ /* 0x000fc40002000000 */
[----:B------:R-:W-:Y:S01]  /*0720*/  SEL R65, R29, RZ, P0 ;  /* 0x000000ff1d417207 */ /* 0x000fe20000000000 */
[----:B------:R0:W3:Y:S01]  /*0730*/  @P3 LDG.E.EL.128 R24, [R36.64] ;  /* 0x0000000424183981 */ /* 0x0000e2000c2e1d00 */
[----:B------:R-:W-:Y:S02]  /*0740*/  SEL R17, R31, RZ, P0 ;  /* 0x000000ff1f117207 */ /* 0x000fe40000000000 */
[----:B------:R-:W-:Y:S02]  /*0750*/  SEL R63, R32, RZ, P0 ;  /* 0x000000ff203f7207 */ /* 0x000fe40000000000 */
[----:B------:R-:W-:Y:S02]  /*0760*/  SEL R59, R33, RZ, P0 ;  /* 0x000000ff213b7207 */ /* 0x000fe40000000000 */
[----:B------:R-:W-:Y:S02]  /*0770*/  SEL R20, R34, RZ, P0 ;  /* 0x000000ff22147207 */ /* 0x000fe40000000000 */
[----:B------:R-:W-:-:S02]  /*0780*/  SEL R61, R35, RZ, P0 ;  /* 0x000000ff233d7207 */ /* 0x000fc40000000000 */
[----:B------:R-:W-:Y:S02]  /*0790*/  ISETP.LT.AND P0, PT, R0, 0x100, !P1 ;  /* 0x000001000000780c */ /* 0x000fe40004f01270 */
[----:B------:R-:W-:Y:S01]  /*07a0*/  IADD3 R39, R45, -0x80, RZ ;  /* 0xffffff802d277810 */ /* 0x000fe20007ffe0ff */
[----:B------:R-:W-:Y:S01]  /*07b0*/  CS2R R28, SRZ ;  /* 0x00000000001c7805 */ /* 0x000fe2000001ff00 */
[----:B------:R-:W-:Y:S01]  /*07c0*/  ISETP.LT.AND P0, PT, R3, 0x40, P0 ;  /* 0x000000400300780c */ /* 0x000fe20000701270 */
[----:B------:R-:W-:Y:S02]  /*07d0*/  CS2R R30, SRZ ;  /* 0x00000000001e7805 */ /* 0x000fe4000001ff00 */
[----:B------:R-:W-:Y:S01]  /*07e0*/  IMAD.WIDE R38, R39, R44, c[0x0][0x170] ;  /* 0x00005c0027267625 */ /* 0x000fe200078e022c */
[----:B------:R-:W-:-:S03]  /*07f0*/  SEL R22, R22, RZ, P4 ;  /* 0x000000ff16167207 */ /* 0x000fc60002000000 */
[----:B------:R-:W-:Y:S01]  /*0800*/  IMAD.IADD R57, R0, 0x1, R41 ;  /* 0x0000000100397824 */ /* 0x000fe200078e0229 */
[----:B------:R-:W-:Y:S01]  /*0810*/  PRMT R40, R40, 0x7632, R40 ;  /* 0x0000763228287816 */ /* 0x000fe20000000028 */
[----:B------:R-:W-:Y:S01]  /*0820*/  IMAD.U32 R16, R53, 0x10000, RZ ;  /* 0x0001000035107824 */ /* 0x000fe200078e00ff */
[----:B------:R1:W4:Y:S01]  /*0830*/  @P3 LDG.E.EL.128 R28, [R38.64] ;  /* 0x00000004261c3981 */ /* 0x000322000c2e1d00 */
[----:B------:R-:W-:Y:S01]  /*0840*/  CS2R R32, SRZ ;  /* 0x0000000000207805 */ /* 0x000fe2000001ff00 */
[----:B------:R-:W-:Y:S01]  /*0850*/  CS2R R34, SRZ ;  /* 0x0000000000227805 */ /* 0x000fe2000001ff00 */
[----:B------:R-:W-:Y:S01]  /*0860*/  IMAD.WIDE R56, R57, R56, c[0x0][0x160] ;  /* 0x0000580039387625 */ /* 0x000fe200078e0238 */
[----:B------:R-:W-:Y:S01]  /*0870*/  FFMA R11, R16, R22, R11 ;  /* 0x00000016100b7223 */ /* 0x000fe2000000000b */
[----:B0-----:R-:W-:Y:S02]  /*0880*/  CS2R R36, SRZ ;  /* 0x0000000000247805 */ /* 0x001fe4000001ff00 */
[----:B------:R-:W-:Y:S01]  /*0890*/  IMAD.U32 R16, R40, 0x10000, RZ ;  /* 0x0001000028107824 */ /* 0x000fe200078e00ff */
[----:B------:R0:W5:Y:S01]  /*08a0*/  @P0 LDG.E.EL.128 R32, [R56.64] ;  /* 0x0000000438200981 */ /* 0x000162000c2e1d00 */
[----:B------:R-:W-:Y:S01]  /*08b0*/  IMAD.WIDE R40, R45, R44, c[0x0][0x168] ;  /* 0x00005a002d287625 */ /* 0x000fe200078e022c */
[----:B-1----:R-:W-:-:S06]  /*08c0*/  CS2R R38, SRZ ;  /* 0x0000000000267805 */ /* 0x002fcc000001ff00 */
[----:B------:R1:W5:Y:S01]  /*08d0*/  @P0 LDG.E.EL.128 R36, [R40.64] ;  /* 0x0000000428240981 */ /* 0x000362000c2e1d00 */
[----:B------:R-:W-:Y:S02]  /*08e0*/  LOP3.LUT R16, R16, 0x80000000, RZ, 0x3c, !PT ;  /* 0x8000000010107812 */ /* 0x000fe400078e3cff */
[----:B------:R-:W-:-:S03]  /*08f0*/  PRMT R46, R46, 0x7632, R46 ;  /* 0x000076322e2e7816 */ /* 0x000fc6000000002e */
[----:B------:R-:W-:Y:S01]  /*0900*/  FFMA R16, R16, R65, RZ ;  /* 0x0000004110107223 */ /* 0x000fe200000000ff */
[----:B------:R-:W-:Y:S01]  /*0910*/  SEL R22, R21, RZ, P4 ;  /* 0x000000ff15167207 */ /* 0x000fe20002000000 */
[----:B------:R-:W-:Y:S01]  /*0920*/  IMAD.U32 R21, R46, 0x10000, RZ ;  /* 0x000100002e157824 */ /* 0x000fe200078e00ff */
[----:B------:R-:W-:Y:S02]  /*0930*/  PRMT R52, R52, 0x7632, R52 ;  /* 0x0000763234347816 */ /* 0x000fe40000000034 */
[----:B------:R-:W-:-:S05]  /*0940*/  FSEL R16, R16, RZ, P5 ;  /* 0x000000ff10107208 */ /* 0x000fca0002800000 */
[----:B------:R-:W-:Y:S01]  /*0950*/  FFMA R46, R21, R22, R16 ;  /* 0x00000016152e7223 */ /* 0x000fe20000000010 */
[----:B------:R-:W-:Y:S02]  /*0960*/  IMAD.U32 R16, R52, 0x10000, RZ ;  /* 0x0001000034107824 */ /* 0x000fe400078e00ff */
[----:B-1----:R-:W-:-:S03]  /*0970*/  IMAD.U32 R40, R43, 0x10000, RZ ;  /* 0x000100002b287824 */ /* 0x002fc600078e00ff */
[----:B------:R-:W-:Y:S01]  /*0980*/  LOP3.LUT R16, R16, 0x80000000, RZ, 0x3c, !PT ;  /* 0x8000000010107812 */ /* 0x000fe200078e3cff */
[----:B------:R-:W-:Y:S01]  /*0990*/  IMAD.U32 R22, R42, 0x10000, RZ ;  /* 0x000100002a167824 */ /* 0x000fe200078e00ff */
[----:B------:R-:W-:-:S03]  /*09a0*/  PRMT R43, R43, 0x7632, R43 ;  /* 0x000076322b2b7816 */ /* 0x000fc6000000002b */
[----:B------:R-:W-:Y:S01]  /*09b0*/  FFMA R41, R16, R17, RZ ;  /* 0x0000001110297223 */ /* 0x000fe200000000ff */
[----:B------:R-:W-:Y:S01]  /*09c0*/  LOP3.LUT R17, R40, 0x80000000, RZ, 0x3c, !PT ;  /* 0x8000000028117812 */ /* 0x000fe200078e3cff */
[----:B------:R-:W-:Y:S01]  /*09d0*/  IMAD R21, R58, 0x100, R47 ;  /* 0x000001003a157824 */ /* 0x000fe200078e022f */
[----:B------:R-:W-:Y:S02]  /*09e0*/  LOP3.LUT R16, R22, 0x80000000, RZ, 0x3c, !PT ;  /* 0x8000000016107812 */ /* 0x000fe400078e3cff */
[----:B------:R-:W-:Y:S01]  /*09f0*/  PRMT R42, R42, 0x7632, R42 ;  /* 0x000076322a2a7816 */ /* 0x000fe2000000002a */
[----:B------:R-:W-:Y:S01]  /*0a00*/  FFMA R17, R17, R20, RZ ;  /* 0x0000001411117223 */ /* 0x000fe200000000ff */
[----:B------:R-:W-:Y:S01]  /*0a10*/  SEL R19, R19, RZ, P4 ;  /* 0x000000ff13137207 */ /* 0x000fe20002000000 */
[----:B------:R-:W-:Y:S01]  /*0a20*/  FFMA R16, R16, R63, RZ ;  /* 0x0000003f10107223 */ /* 0x000fe200000000ff */
[----:B------:R-:W-:Y:S02]  /*0a30*/  PRMT R53, R53, 0x7632, R53 ;  /* 0x0000763235357816 */ /* 0x000fe40000000035 */
[----:B------:R-:W-:Y:S01]  /*0a40*/  FSEL R17, R17, RZ, P5 ;  /* 0x000000ff11117208 */ /* 0x000fe20002800000 */
[----:B------:R-:W-:Y:S01]  /*0a50*/  IMAD.U32 R22, R19, 0x10000, RZ ;  /* 0x0001000013167824 */ /* 0x000fe200078e00ff */
[----:B------:R-:W-:Y:S01]  /*0a60*/  SEL R18, R18, RZ, P4 ;  /* 0x000000ff12127207 */ /* 0x000fe20002000000 */
[----:B------:R-:W-:Y:S01]  /*0a70*/  IMAD.U32 R20, R53, 0x10000, RZ ;  /* 0x0001000035147824 */ /* 0x000fe200078e00ff */
[----:B------:R-:W-:-:S02]  /*0a80*/  SEL R40, R23, RZ, P4 ;  /* 0x000000ff17287207 */ /* 0x000fc40002000000 */
[----:B------:R-:W-:Y:S01]  /*0a90*/  FSEL R41, R41, RZ, P5 ;  /* 0x000000ff29297208 */ /* 0x000fe20002800000 */
[----:B------:R-:W-:Y:S01]  /*0aa0*/  IMAD.U32 R23, R18, 0x10000, RZ ;  /* 0x0001000012177824 */ /* 0x000fe200078e00ff */
[----:B------:R-:W-:-:S03]  /*0ab0*/  FSEL R16, R16, RZ, P5 ;  /* 0x000000ff10107208 */ /* 0x000fc60002800000 */
[----:B------:R-:W-:Y:S02]  /*0ac0*/  FFMA R53, R20, R40, R41 ;  /* 0x0000002814357223 */ /* 0x000fe40000000029 */
[----:B------:R-:W-:Y:S01]  /*0ad0*/  CS2R R40, SRZ ;  /* 0x0000000000287805 */ /* 0x000fe2000001ff00 */
[----:B------:R-:W-:Y:S02]  /*0ae0*/  PRMT R18, R18, 0x7632, R18 ;  /* 0x0000763212127816 */ /* 0x000fe40000000012 */
[----:B------:R-:W-:-:S03]  /*0af0*/  PRMT R19, R19, 0x7632, R19 ;  /* 0x0000763213137816 */ /* 0x000fc60000000013 */
[----:B------:R-:W-:Y:S02]  /*0b00*/  IMAD.U32 R18, R18, 0x10000, RZ ;  /* 0x0001000012127824 */ /* 0x000fe400078e00ff */
[----:B------:R-:W-:Y:S01]  /*0b10*/  IMAD.U32 R19, R19, 0x10000, RZ ;  /* 0x0001000013137824 */ /* 0x000fe200078e00ff */
[----:B------:R-:W-:-:S04]  /*0b20*/  LEA.HI R55, R55, R55, RZ, 0x2 ;  /* 0x0000003737377211 */ /* 0x000fc800078f10ff */
[----:B------:R-:W-:Y:S02]  /*0b30*/  LOP3.LUT R55, R55, 0xfffffffc, RZ, 0xc0, !PT ;  /* 0xfffffffc37377812 */ /* 0x000fe400078ec0ff */
[----:B--2---:R-:W-:Y:S01]  /*0b40*/  SEL R47, R14, RZ, P4 ;  /* 0x000000ff0e2f7207 */ /* 0x004fe20002000000 */
[----:B------:R-:W-:Y:S01]  /*0b50*/  IMAD.U32 R14, R43, 0x10000, RZ ;  /* 0x000100002b0e7824 */ /* 0x000fe200078e00ff */
[----:B------:R-:W-:Y:S01]  /*0b60*/  SEL R52, R12, RZ, P4 ;  /* 0x000000ff0c347207 */ /* 0x000fe20002000000 */
[----:B------:R-:W-:-:S03]  /*0b70*/  IMAD.U32 R12, R42, 0x10000, RZ ;  /* 0x000100002a0c7824 */ /* 0x000fc600078e00ff */
[----:B------:R-:W-:Y:S01]  /*0b80*/  LOP3.LUT R14, R14, 0x80000000, RZ, 0x3c, !PT ;  /* 0x800000000e0e7812 */ /* 0x000fe200078e3cff */
[----:B------:R-:W-:Y:S01]  /*0b90*/  FFMA R47, R22, R47, R17 ;  /* 0x0000002f162f7223 */ /* 0x000fe20000000011 */
[----:B------:R-:W-:Y:S02]  /*0ba0*/  LOP3.LUT R12, R12, 0x80000000, RZ, 0x3c, !PT ;  /* 0x800000000c0c7812 */ /* 0x000fe400078e3cff */
[----:B------:R-:W-:Y:S01]  /*0bb0*/  IADD3 R17, R45, -0x7c, RZ ;  /* 0xffffff842d117810 */ /* 0x000fe20007ffe0ff */
[----:B------:R-:W-:Y:S01]  /*0bc0*/  FFMA R61, R14, R61, RZ ;  /* 0x0000003d0e3d7223 */ /* 0x000fe200000000ff */
[----:B------:R-:W-:Y:S01]  /*0bd0*/  SHF.R.S32.HI R14, RZ, 0x1f, R5 ;  /* 0x0000001fff0e7819 */ /* 0x000fe20000011405 */
[----:B------:R-:W-:Y:S01]  /*0be0*/  FFMA R12, R12, R59, RZ ;  /* 0x0000003b0c0c7223 */ /* 0x000fe200000000ff */
[----:B------:R-:W-:Y:S01]  /*0bf0*/  FFMA R52, R23, R52, R16 ;  /* 0x0000003417347223 */ /* 0x000fe20000000010 */
[----:B---3--:R-:W-:Y:S02]  /*0c00*/  SEL R24, R24, RZ, P3 ;  /* 0x000000ff18187207 */ /* 0x008fe40001800000 */
[----:B------:R-:W-:Y:S01]  /*0c10*/  SEL R63, R25, RZ, P3 ;  /* 0x000000ff193f7207 */ /* 0x000fe20001800000 */
[----:B------:R-:W-:Y:S01]  /*0c20*/  CS2R R42, SRZ ;  /* 0x00000000002a7805 */ /* 0x000fe2000001ff00 */
[----:B------:R-:W-:Y:S01]  /*0c30*/  SEL R20, R13, RZ, P4 ;  /* 0x000000ff0d147207 */ /* 0x000fe20002000000 */
[----:B------:R-:W-:Y:S01]  /*0c40*/  IMAD.WIDE R16, R17, R44, c[0x0][0x170] ;  /* 0x00005c0011107625 */ /* 0x000fe200078e022c */
[----:B------:R-:W-:-:S02]  /*0c50*/  LEA.HI R23, R14, R5, RZ, 0x2 ;  /* 0x000000050e177211 */ /* 0x000fc400078f10ff */
[----:B------:R-:W-:Y:S01]  /*0c60*/  SEL R22, R15, RZ, P4 ;  /* 0x000000ff0f167207 */ /* 0x000fe20002000000 */
[----:B------:R-:W-:Y:S01]  /*0c70*/  IMAD.U32 R13, R24, 0x10000, RZ ;  /* 0x00010000180d7824 */ /* 0x000fe200078e00ff */
[----:B0-----:R-:W-:Y:S01]  /*0c80*/  FSEL R57, R12, RZ, P5 ;  /* 0x000000ff0c397208 */ /* 0x001fe20002800000 */
[----:B------:R-:W-:Y:S01]  /*0c90*/  IMAD.U32 R15, R63, 0x10000, RZ ;  /* 0x000100003f0f7824 */ /* 0x000fe200078e00ff */
[----:B------:R-:W-:Y:S01]  /*0ca0*/  SHF.R.S32.HI R58, RZ, 0x2, R23 ;  /* 0x00000002ff3a7819 */ /* 0x000fe20000011417 */
[----:B------:R0:W2:Y:S01]  /*0cb0*/  @P3 LDG.E.EL.128 R40, [R16.64] ;  /* 0x0000000410283981 */ /* 0x0000a2000c2e1d00 */
[----:B------:R-:W-:Y:S02]  /*0cc0*/  LOP3.LUT R12, R13, 0x80000000, RZ, 0x3c, !PT ;  /* 0x800000000d0c7812 */ /* 0x000fe400078e3cff */
[----:B------:R-:W-:Y:S01]  /*0cd0*/  LOP3.LUT R13, R15, 0x80000000, RZ, 0x3c, !PT ;  /* 0x800000000f0d7812 */ /* 0x000fe200078e3cff */
[----:B------:R-:W-:Y:S01]  /*0ce0*/  FFMA R57, R18, R20, R57 ;  /* 0x0000001412397223 */ /* 0x000fe20000000039 */
[----:B------:R-:W-:-:S02]  /*0cf0*/  FSEL R56, R61, RZ, P5 ;  /* 0x000000ff3d387208 */ /* 0x000fc40002800000 */
[----:B----4-:R-:W-:Y:S02]  /*0d00*/  SEL R23, R28, RZ, P3 ;  /* 0x000000ff1c177207 */ /* 0x010fe40001800000 */
[----:B------:R-:W-:-:S03]  /*0d10*/  SEL R30, R30, RZ, P3 ;  /* 0x000000ff1e1e7207 */ /* 0x000fc60001800000 */
[----:B------:R-:W-:Y:S01]  /*0d20*/  FFMA R12, R12, R23, RZ ;  /* 0x000000170c0c7223 */ /* 0x000fe200000000ff */
[----:B------:R-:W-:Y:S01]  /*0d30*/  LEA.HI R20, R14, R5, RZ, 0x4 ;  /* 0x000000050e147211 */ /* 0x000fe200078f20ff */
[----:B------:R-:W-:Y:S01]  /*0d40*/  FFMA R13, R13, R30, RZ ;  /* 0x0000001e0d0d7223 */ /* 0x000fe200000000ff */
[----:B-----5:R-:W-:Y:S01]  /*0d50*/  SEL R32, R32, RZ, P0 ;  /* 0x000000ff20207207 */ /* 0x020fe20000000000 */
[----:B------:R-:W-:Y:S01]  /*0d60*/  FFMA R56, R19, R22, R56 ;  /* 0x0000001613387223 */ /* 0x000fe20000000038 */
[----:B------:R-:W-:Y:S01]  /*0d70*/  FSEL R60, R12, RZ, P6 ;  /* 0x000000ff0c3c7208 */ /* 0x000fe20003000000 */
[----:B0-----:R-:W-:Y:S01]  /*0d80*/  CS2R R16, SRZ ;  /* 0x0000000000107805 */ /* 0x001fe2000001ff00 */
[----:B------:R-:W-:Y:S01]  /*0d90*/  LOP3.LUT R20, R20, 0xfffff0, RZ, 0xc0, !PT ;  /* 0x00fffff014147812 */ /* 0x000fe200078ec0ff */
[----:B------:R-:W-:Y:S01]  /*0da0*/  IMAD.U32 R15, R32, 0x10000, RZ ;  /* 0x00010000200f7824 */ /* 0x000fe200078e00ff */
[----:B------:R-:W-:Y:S01]  /*0db0*/  CS2R R18, SRZ ;  /* 0x0000000000127805 */ /* 0x000fe2000001ff00 */
[----:B------:R-:W-:-:S02]  /*0dc0*/  SEL R36, R36, RZ, P0 ;  /* 0x000000ff24247207 */ /* 0x000fc40000000000 */
[----:B------:R-:W-:Y:S01]  /*0dd0*/  FSEL R59, R13, RZ, P6 ;  /* 0x000000ff0d3b7208 */ /* 0x000fe20003000000 */
[----:B------:R-:W-:Y:S01]  /*0de0*/  IMAD.WIDE R12, R21, R44, c[0x0][0x168] ;  /* 0x00005a00150c7625 */ /* 0x000fe200078e022c */
[----:B------:R-:W-:Y:S01]  /*0df0*/  PRMT R24, R24, 0x7632, R24 ;  /* 0x0000763218187816 */ /* 0x000fe20000000018 */
[----:B------:R-:W-:Y:S01]  /*0e00*/  FFMA R60, R15, R36, R60 ;  /* 0x000000240f3c7223 */ /* 0x000fe2000000003c */
[C---:B------:R-:W-:Y:S01]  /*0e10*/  ISETP.LT.AND P4, PT, R0.reuse, 0x80, !P2 ;  /* 0x000000800000780c */ /* 0x040fe20005781270 */
[----:B------:R-:W-:Y:S01]  /*0e20*/  IMAD.IADD R15, R5, 0x1, -R20 ;  /* 0x00000001050f7824 */ /* 0x000fe200078e0a14 */
[----:B------:R0:W3:Y:S01]  /*0e30*/  @P0 LDG.E.EL.128 R16, [R12.64] ;  /* 0x000000040c100981 */ /* 0x0000e2000c2e1d00 */
[----:B------:R-:W-:Y:S02]  /*0e40*/  IADD3 R36, R0, 0x80, RZ ;  /* 0x0000008000247810 */ /* 0x000fe40007ffe0ff */
[----:B------:R-:W-:Y:S01]  /*0e50*/  SEL R33, R33, RZ, P0 ;  /* 0x000000ff21217207 */ /* 0x000fe20000000000 */
[----:B------:R-:W-:Y:S01]  /*0e60*/  IMAD R15, R15, 0x100, R2 ;  /* 0x000001000f0f7824 */ /* 0x000fe200078e0202 */
[----:B------:R-:W-:Y:S01]  /*0e70*/  ISETP.LT.AND P5, PT, R5, 0x40, P4 ;  /* 0x000000400500780c */ /* 0x000fe200027a1270 */
[----:B------:R-:W-:-:S02]  /*0e80*/  IMAD.IADD R55, R58, 0x1, -R55 ;  /* 0x000000013a377824 */ /* 0x000fc400078e0a37 */
[----:B0-----:R-:W-:Y:S01]  /*0e90*/  IMAD.U32 R12, R24, 0x10000, RZ ;  /* 0x00010000180c7824 */ /* 0x001fe200078e00ff */
[----:B------:R-:W-:Y:S01]  /*0ea0*/  SEL R38, R38, RZ, P0 ;  /* 0x000000ff26267207 */ /* 0x000fe20000000000 */
[----:B------:R-:W-:Y:S01]  /*0eb0*/  IMAD.MOV.U32 R58, RZ, RZ, 0x2 ;  /* 0x00000002ff3a7424 */ /* 0x000fe200078e00ff */
[----:B------:R-:W-:Y:S01]  /*0ec0*/  SEL R13, R29, RZ, P3 ;  /* 0x000000ff1d0d7207 */ /* 0x000fe20001800000 */
[----:B------:R-:W-:Y:S01]  /*0ed0*/  IMAD.IADD R15, R15, 0x1, R36 ;  /* 0x000000010f0f7824 */ /* 0x000fe200078e0224 */
[----:B------:R-:W-:Y:S01]  /*0ee0*/  LOP3.LUT R12, R12, 0x80000000, RZ, 0x3c, !PT ;  /* 0x800000000c0c7812 */ /* 0x000fe200078e3cff */
[----:B------:R-:W-:Y:S01]  /*0ef0*/  IMAD.U32 R14, R33, 0x10000, RZ ;  /* 0x00010000210e7824 */ /* 0x000fe200078e00ff */
[----:B------:R-:W-:Y:S01]  /*0f00*/  IADD3 R25, R9, 0x80, RZ ;  /* 0x0000008009197810 */ /* 0x000fe20007ffe0ff */
[----:B------:R-:W-:Y:S01]  /*0f10*/  CS2R R20, SRZ ;  /* 0x0000000000147805 */ /* 0x000fe2000001ff00 */
[----:B------:R-:W-:Y:S01]  /*0f20*/  CS2R R22, SRZ ;  /* 0x0000000000167805 */ /* 0x000fe2000001ff00 */
[----:B------:R-:W-:Y:S01]  /*0f30*/  IMAD.WIDE R28, R15, R58, c[0x0][0x160] ;  /* 0x000058000f1c7625 */ /* 0x000fe200078e023a */
[----:B------:R-:W-:Y:S01]  /*0f40*/  FFMA R59, R14, R38, R59 ;  /* 0x000000260e3b7223 */ /* 0x000fe2000000003b */
[----:B------:R-:W-:Y:S01]  /*0f50*/  FFMA R30, R12, R13, RZ ;  /* 0x0000000d0c1e7223 */ /* 0x000fe200000000ff */
[----:B------:R-:W-:Y:S01]  /*0f60*/  CS2R R14, SRZ ;  /* 0x00000000000e7805 */ /* 0x000fe2000001ff00 */
[----:B------:R-:W-:Y:S01]  /*0f70*/  CS2R R12, SRZ ;  /* 0x00000000000c7805 */ /* 0x000fe2000001ff00 */
[----:B------:R-:W-:Y:S01]  /*0f80*/  IMAD.WIDE R24, R25, R44, c[0x0][0x170] ;  /* 0x00005c0019187625 */ /* 0x000fe200078e022c */
[----:B------:R0:W4:Y:S04]  /*0f90*/  @P5 LDG.E.EL.128 R20, [R28.64] ;  /* 0x000000041c145981 */ /* 0x000128000c2e1d00 */
[----:B------:R1:W5:Y:S01]  /*0fa0*/  @P5 LDG.E.EL.128 R12, [R24.64] ;  /* 0x00000004180c5981 */ /* 0x000362000c2e1d00 */
[----:B------:R-:W-:-:S02]  /*0fb0*/  SEL R26, R26, RZ, P3 ;  /* 0x000000ff1a1a7207 */ /* 0x000fc40001800000 */
[----:B------:R-:W-:-:S03]  /*0fc0*/  PRMT R63, R63, 0x7632, R63 ;  /* 0x000076323f3f7816 */ /* 0x000fc6000000003f */
[----:B-1----:R-:W-:Y:S01]  /*0fd0*/  IMAD.U32 R24, R26, 0x10000, RZ ;  /* 0x000100001a187824 */ /* 0x002fe200078e00ff */
[----:B------:R-:W-:Y:S01]  /*0fe0*/  SEL R27, R27, RZ, P3 ;  /* 0x000000ff1b1b7207 */ /* 0x000fe20001800000 */
[----:B0-----:R-:W-:-:S03]  /*0ff0*/  IMAD.U32 R28, R63, 0x10000, RZ ;  /* 0x000100003f1c7824 */ /* 0x001fc600078e00ff */
[----:B------:R-:W-:Y:S02]  /*1000*/  LOP3.LUT R24, R24, 0x80000000, RZ, 0x3c, !PT ;  /* 0x8000000018187812 */ /* 0x000fe400078e3cff */
[----:B------:R-:W-:Y:S02]  /*1010*/  SEL R31, R31, RZ, P3 ;  /* 0x000000ff1f1f7207 */ /* 0x000fe40001800000 */
[----:B------:R-:W-:-:S05]  /*1020*/  LOP3.LUT R28, R28, 0x80000000, RZ, 0x3c, !PT ;  /* 0x800000001c1c7812 */ /* 0x000fca00078e3cff */
[----:B------:R-:W-:Y:S01]  /*1030*/  FFMA R28, R28, R31, RZ ;  /* 0x0000001f1c1c7223 */ /* 0x000fe200000000ff */
[----:B------:R-:W-:-:S04]  /*1040*/  SHF.R.S32.HI R62, RZ, 0x1f, R3 ;  /* 0x0000001fff3e7819 */ /* 0x000fc80000011403 */
[----:B------:R-:W-:Y:S02]  /*1050*/  LEA.HI R38, R62, R3, RZ, 0x4 ;  /* 0x000000033e267211 */ /* 0x000fe400078f20ff */
[----:B------:R-:W-:Y:S02]  /*1060*/  PRMT R32, R32, 0x7632, R32 ;  /* 0x0000763220207816 */ /* 0x000fe40000000020 */
[----:B------:R-:W-:Y:S02]  /*1070*/  LOP3.LUT R38, R38, 0xfffff0, RZ, 0xc0, !PT ;  /* 0x00fffff026267812 */ /* 0x000fe400078ec0ff */
[----:B------:R-:W-:Y:S02]  /*1080*/  SEL R34, R34, RZ, P0 ;  /* 0x000000ff22227207 */ /* 0x000fe40000000000 */
[----:B------:R-:W-:Y:S01]  /*1090*/  SEL R37, R37, RZ, P0 ;  /* 0x000000ff25257207 */ /* 0x000fe20000000000 */
[----:B------:R-:W-:Y:S01]  /*10a0*/  IMAD.IADD R29, R3, 0x1, -R38 ;  /* 0x00000001031d7824 */ /* 0x000fe200078e0a26 */
[----:B------:R-:W-:-:S02]  /*10b0*/  FSEL R30, R30, RZ, P6 ;  /* 0x000000ff1e1e7208 */ /* 0x000fc40003000000 */
[----:B------:R-:W-:Y:S01]  /*10c0*/  PRMT R33, R33, 0x7632, R33 ;  /* 0x0000763221217816 */ /* 0x000fe20000000021 */
[----:B------:R-:W-:Y:S01]  /*10d0*/  IMAD R29, R29, 0x100, R8 ;  /* 0x000001001d1d7824 */ /* 0x000fe200078e0208 */
[----:B------:R-:W-:Y:S02]  /*10e0*/  SEL R39, R39, RZ, P0 ;  /* 0x000000ff27277207 */ /* 0x000fe40000000000 */
[----:B------:R-:W-:Y:S01]  /*10f0*/  FSEL R28, R28, RZ, P6 ;  /* 0x000000ff1c1c7208 */ /* 0x000fe20003000000 */
[----:B------:R-:W-:Y:S02]  /*1100*/  IMAD.IADD R29, R29, 0x1, R36 ;  /* 0x000000011d1d7824 */ /* 0x000fe400078e0224 */
[----:B------:R-:W-:Y:S01]  /*1110*/  IMAD.U32 R33, R33, 0x10000, RZ ;  /* 0x0001000021217824 */ /* 0x000fe200078e00ff */
[----:B------:R-:W-:-:S03]  /*1120*/  SEL R63, R35, RZ, P0 ;  /* 0x000000ff233f7207 */ /* 0x000fc60000000000 */
[----:B------:R-:W-:Y:S02]  /*1130*/  FFMA R68, R33, R39, R28 ;  /* 0x0000002721447223 */ /* 0x000fe4000000001c */
[----:B------:R-:W-:Y:S01]  /*1140*/  IMAD.U32 R65, R63, 0x10000, RZ ;  /* 0x000100003f417824 */ /* 0x000fe200078e00ff */
[----:B------:R-:W-:Y:S01]  /*1150*/  SHF.R.U32.HI R71, RZ, 0x4, R50 ;  /* 0x00000004ff477819 */ /* 0x000fe20000011632 */
[----:B------:R-:W-:Y:S01]  /*1160*/  IMAD.SHL.U32 R54, R54, 0x2, RZ ;  /* 0x0000000236367824 */ /* 0x000fe200078e00ff */
[----:B------:R-:W-:Y:S02]  /*1170*/  CS2R R38, SRZ ;  /* 0x0000000000267805 */ /* 0x000fe4000001ff00 */
[----:B------:R-:W-:-:S04]  /*1180*/  SGXT.U32 R71, R71, 0x1 ;  /* 0x000000014747781a */ /* 0x000fc80000000000 */
[----:B------:R-:W-:Y:S02]  /*1190*/  LOP3.LUT R71, R54, R71, RZ, 0xfc, !PT ;  /* 0x0000004736477212 */ /* 0x000fe400078efcff */
[----:B------:R-:W-:Y:S02]  /*11a0*/  P2R R61, PR, RZ, 0x4 ;  /* 0x00000004ff3d7803 */ /* 0x000fe40000000000 */
[----:B--2---:R-:W-:-:S05]  /*11b0*/  SEL R25, R40, RZ, P3 ;  /* 0x000000ff28197207 */ /* 0x004fca0001800000 */
[----:B------:R-:W-:Y:S01]  /*11c0*/  FFMA R25, R24, R25, RZ ;  /* 0x0000001918197223 */ /* 0x000fe200000000ff */
[----:B------:R-:W-:Y:S01]  /*11d0*/  IMAD.U32 R24, R27, 0x10000, RZ ;  /* 0x000100001b187824 */ /* 0x000fe200078e00ff */
[----:B------:R-:W-:Y:S02]  /*11e0*/  SEL R31, R42, RZ, P3 ;  /* 0x000000ff2a1f7207 */ /* 0x000fe40001800000 */
[----:B------:R-:W-:Y:S02]  /*11f0*/  PRMT R27, R26, 0x7632, R27 ;  /* 0x000076321a1b7816 */ /* 0x000fe4000000001b */
[----:B------:R-:W-:-:S05]  /*1200*/  LOP3.LUT R24, R24, 0x80000000, RZ, 0x3c, !PT ;  /* 0x8000000018187812 */ /* 0x000fca00078e3cff */
[----:B------:R-:W-:Y:S01]  /*1210*/  FFMA R26, R24, R31, RZ ;  /* 0x0000001f181a7223 */ /* 0x000fe200000000ff */
[C---:B------:R-:W-:Y:S01]  /*1220*/  IMAD.U32 R24, R27.reuse, 0x10000, RZ ;  /* 0x000100001b187824 */ /* 0x040fe200078e00ff */
[----:B------:R-:W-:-:S05]  /*1230*/  PRMT R27, R27, 0x7632, R27 ;  /* 0x000076321b1b7816 */ /* 0x000fca000000001b */
[----:B------:R-:W-:-:S05]  /*1240*/  IMAD.U32 R27, R27, 0x10000, RZ ;  /* 0x000100001b1b7824 */ /* 0x000fca00078e00ff */
[----:B------:R-:W-:Y:S01]  /*1250*/  LOP3.LUT R69, R27, 0x80000000, RZ, 0x3c, !PT ;  /* 0x800000001b457812 */ /* 0x000fe200078e3cff */
[----:B------:R-:W-:Y:S01]  /*1260*/  IMAD.U32 R27, R32, 0x10000, RZ ;  /* 0x00010000201b7824 */ /* 0x000fe200078e00ff */
[----:B---3--:R-:W-:Y:S02]  /*1270*/  SEL R67, R16, RZ, P0 ;  /* 0x000000ff10437207 */ /* 0x008fe40000000000 */
[C---:B------:R-:W-:Y:S01]  /*1280*/  PRMT R16, R34.reuse, 0x7632, R16 ;  /* 0x0000763222107816 */ /* 0x040fe20000000010 */
[----:B------:R-:W-:Y:S01]  /*1290*/  FFMA R64, R27, R37, R30 ;  /* 0x000000251b407223 */ /* 0x000fe2000000001e */
[----:B------:R-:W-:Y:S01]  /*12a0*/  FSEL R25, R25, RZ, P6 ;  /* 0x000000ff19197208 */ /* 0x000fe20003000000 */
[----:B------:R-:W-:Y:S02]  /*12b0*/  IMAD.U32 R34, R34, 0x10000, RZ ;  /* 0x0001000022227824 */ /* 0x000fe400078e00ff */
[----:B------:R-:W-:Y:S01]  /*12c0*/  IMAD.U32 R27, R16, 0x10000, RZ ;  /* 0x00010000101b7824 */ /* 0x000fe200078e00ff */
[----:B------:R-:W-:-:S02]  /*12d0*/  SEL R41, R41, RZ, P3 ;  /* 0x000000ff29297207 */ /* 0x000fc40001800000 */
[----:B------:R-:W-:Y:S02]  /*12e0*/  SEL R36, R43, RZ, P3 ;  /* 0x000000ff2b247207 */ /* 0x000fe40001800000 */
[----:B------:R-:W-:Y:S02]  /*12f0*/  LOP3.LUT R24, R24, 0x80000000, RZ, 0x3c, !PT ;  /* 0x8000000018187812 */ /* 0x000fe400078e3cff */
[----:B------:R-:W-:Y:S02]  /*1300*/  IADD3 R31, R9, 0x84, RZ ;  /* 0x00000084091f7810 */ /* 0x000fe40007ffe0ff */
[----:B------:R-:W-:Y:S01]  /*1310*/  ISETP.LT.AND P3, PT, R0, 0x80, !P1 ;  /* 0x000000800000780c */ /* 0x000fe20004f61270 */
[----:B------:R-:W-:Y:S01]  /*1320*/  FFMA R67, R34, R67, R25 ;  /* 0x0000004322437223 */ /* 0x000fe20000000019 */
[----:B------:R-:W-:Y:S01]  /*1330*/  CS2R R32, SRZ ;  /* 0x0000000000207805 */ /* 0x000fe2000001ff00 */
[----:B----4-:R-:W-:Y:S02]  /*1340*/  SEL R20, R20, RZ, P5 ;  /* 0x000000ff14147207 */ /* 0x010fe40002800000 */
[----:B------:R-:W-:-:S02]  /*1350*/  SEL R16, R21, RZ, P5 ;  /* 0x000000ff15107207 */ /* 0x000fc40002800000 */
[----:B-----5:R-:W-:Y:S02]  /*1360*/  SEL R21, R12, RZ, P5 ;  /* 0x000000ff0c157207 */ /* 0x020fe40002800000 */
[C---:B------:R-:W-:Y:S01]  /*1370*/  PRMT R12, R20.reuse, 0x7632, R12 ;  /* 0x00007632140c7816 */ /* 0x040fe2000000000c */
[----:B------:R-:W-:Y:S01]  /*1380*/  CS2R R34, SRZ ;  /* 0x0000000000227805 */ /* 0x000fe2000001ff00 */
[----:B------:R-:W-:Y:S01]  /*1390*/  SEL R13, R13, RZ, P5 ;  /* 0x000000ff0d0d7207 */ /* 0x000fe20002800000 */
[----:B------:R-:W-:Y:S01]  /*13a0*/  IMAD.U32 R70, R20, 0x10000, RZ ;  /* 0x0001000014467824 */ /* 0x000fe200078e00ff */
[----:B------:R-:W-:Y:S01]  /*13b0*/  ISETP.LT.AND P4, PT, R3, 0x40, P3 ;  /* 0x000000400300780c */ /* 0x000fe20001f81270 */
[----:B------:R-:W-:Y:S01]  /*13c0*/  FFMA R24, R24, R41, RZ ;  /* 0x0000002918187223 */ /* 0x000fe200000000ff */
[----:B------:R-:W-:Y:S02]  /*13d0*/  IMAD.U32 R12, R12, 0x10000, RZ ;  /* 0x000100000c0c7824 */ /* 0x000fe400078e00ff */
[----:B------:R-:W-:Y:S01]  /*13e0*/  IMAD.WIDE R30, R31, R44, c[0x0][0x170] ;  /* 0x00005c001f1e7625 */ /* 0x000fe200078e022c */
[----:B------:R-:W-:Y:S01]  /*13f0*/  SEL R18, R18, RZ, P0 ;  /* 0x000000ff12127207 */ /* 0x000fe20000000000 */
[----:B------:R-:W-:Y:S01]  /*1400*/  FMUL R70, R70, R21 ;  /* 0x0000001546467220 */ /* 0x000fe20000400000 */
[----:B------:R-:W-:-:S02]  /*1410*/  FSEL R26, R26, RZ, P6 ;  /* 0x000000ff1a1a7208 */ /* 0x000fc40003000000 */
[----:B------:R-:W-:Y:S01]  /*1420*/  IADD3 R41, R45, 0x80, RZ ;  /* 0x000000802d297810 */ /* 0x000fe20007ffe0ff */
[----:B------:R-:W-:Y:S01]  /*1430*/  FMUL R21, R12, R13 ;  /* 0x0000000d0c157220 */ /* 0x000fe20000400000 */
[----:B------:R-:W-:Y:S01]  /*1440*/  SEL R66, R17, RZ, P0 ;  /* 0x000000ff11427207 */ /* 0x000fe20000000000 */
[----:B------:R0:W2:Y:S01]  /*1450*/  @P5 LDG.E.EL.128 R32, [R30.64] ;  /* 0x000000041e205981 */ /* 0x0000a2000c2e1d00 */
[----:B------:R-:W-:Y:S01]  /*1460*/  FSEL R24, R24, RZ, P6 ;  /* 0x000000ff18187208 */ /* 0x000fe20003000000 */
[----:B------:R-:W-:Y:S01]  /*1470*/  IMAD.WIDE R12, R29, R58, c[0x0][0x160] ;  /* 0x000058001d0c7625 */ /* 0x000fe200078e023a */
[----:B------:R-:W-:Y:S01]  /*1480*/  SEL R25, R14, RZ, P5 ;  /* 0x000000ff0e197207 */ /* 0x000fe20002800000 */
[----:B------:R-:W-:Y:S01]  /*1490*/  CS2R R28, SRZ ;  /* 0x00000000001c7805 */ /* 0x000fe2000001ff00 */
[----:B------:R-:W-:Y:S01]  /*14a0*/  FFMA R65, R65, R18, R26 ;  /* 0x0000001241417223 */ /* 0x000fe2000000001a */
[----:B------:R-:W-:Y:S02]  /*14b0*/  IMAD.U32 R20, R16, 0x10000, RZ ;  /* 0x0001000010147824 */ /* 0x000fe400078e00ff */
[----:B------:R-:W-:Y:S01]  /*14c0*/  IMAD.WIDE R40, R41, R44, c[0x0][0x170] ;  /* 0x00005c0029287625 */ /* 0x000fe200078e022c */
[----:B0-----:R-:W-:-:S03]  /*14d0*/  CS2R R30, SRZ ;  /* 0x00000000001e7805 */ /* 0x001fc6000001ff00 */
[----:B------:R-:W-:Y:S01]  /*14e0*/  IMAD.SHL.U32 R18, R50, 0x4, RZ ;  /* 0x0000000432127824 */ /* 0x000fe200078e00ff */
[----:B------:R-:W-:Y:S01]  /*14f0*/  FFMA R66, R27, R66, R24 ;  /* 0x000000421b427223 */ /* 0x000fe20000000018 */
[----:B------:R-:W-:Y:S01]  /*1500*/  FMUL R20, R20, R25 ;  /* 0x0000001914147220 */ /* 0x000fe20000400000 */
[----:B------:R-:W-:Y:S01]  /*1510*/  CS2R R26, SRZ ;  /* 0x00000000001a7805 */ /* 0x000fe2000001ff00 */
[----:B------:R-:W-:Y:S01]  /*1520*/  CS2R R24, SRZ ;  /* 0x0000000000187805 */ /* 0x000fe2000001ff00 */
[----:B------:R0:W3:Y:S01]  /*1530*/  @P4 LDG.E.EL.128 R28, [R40.64] ;  /* 0x00000004281c4981 */ /* 0x0000e2000c2e1d00 */
[----:B------:R-:W-:Y:S02]  /*1540*/  IADD3 R43, R45, 0x84, RZ ;  /* 0x000000842d2b7810 */ /* 0x000fe40007ffe0ff */
[----:B------:R-:W-:Y:S01]  /*1550*/  LOP3.LUT R18, R18, 0x3c, RZ, 0xc0, !PT ;  /* 0x0000003c12127812 */ /* 0x000fe200078ec0ff */
[----:B------:R-:W-:Y:S01]  /*1560*/  FFMA R69, R69, R36, RZ ;  /* 0x0000002445457223 */ /* 0x000fe200000000ff */
[----:B------:R1:W4:Y:S01]  /*1570*/  @P4 LDG.E.EL.128 R24, [R12.64] ;  /* 0x000000040c184981 */ /* 0x000322000c2e1d00 */
[----:B------:R-:W-:Y:S01]  /*1580*/  CS2R R36, SRZ ;  /* 0x0000000000247805 */ /* 0x000fe2000001ff00 */
[----:B0-----:R-:W-:-:S02]  /*1590*/  SHF.R.S32.HI R40, RZ, 0x19, R49 ;  /* 0x00000019ff287819 */ /* 0x001fc40000011431 */
[----:B------:R-:W-:Y:S02]  /*15a0*/  LOP3.LUT R51, R51, R18, RZ, 0xfc, !PT ;  /* 0x0000001233337212 */ /* 0x000fe400078efcff */
[----:B------:R-:W-:Y:S01]  /*15b0*/  SGXT R40, R40, 0x1 ;  /* 0x000000012828781a */ /* 0x000fe20000000200 */
[----:B-1----:R-:W-:-:S03]  /*15c0*/  IMAD.WIDE R12, R43, R44, c[0x0][0x170] ;  /* 0x00005c002b0c7625 */ /* 0x002fc600078e022c */
[----:B------:R-:W-:Y:S02]  /*15d0*/  LEA.HI R40, R40, R51, RZ, 0x4 ;  /* 0x0000003328287211 */ /* 0x000fe400078f20ff */
[----:B------:R0:W5:Y:S01]  /*15e0*/  @P4 LDG.E.EL.128 R36, [R12.64] ;  /* 0x000000040c244981 */ /* 0x000162000c2e1d00 */
[----:B------:R-:W-:Y:S02]  /*15f0*/  ISETP.GE.AND P2, PT, R51, 0x40, PT ;  /* 0x000000403300780c */ /* 0x000fe40003f46270 */
[----:B------:R-:W-:Y:S01]  /*1600*/  SHF.R.S32.HI R50, RZ, 0x2, R51 ;  /* 0x00000002ff327819 */ /* 0x000fe20000011433 */
[----:B------:R-:W-:Y:S01]  /*1610*/  IMAD.SHL.U32 R40, R40, 0x40, RZ ;  /* 0x0000004028287824 */ /* 0x000fe200078e00ff */
[----:B0-----:R-:W-:Y:S02]  /*1620*/  LOP3.LUT R12, R48, R71, RZ, 0xfc, !PT ;  /* 0x00000047300c7212 */ /* 0x001fe400078efcff */
[----:B------:R-:W-:Y:S02]  /*1630*/  LOP3.LUT R50, R50, 0x80000003, RZ, 0xc0, !PT ;  /* 0x8000000332327812 */ /* 0x000fe400078ec0ff */
[----:B------:R-:W-:-:S02]  /*1640*/  ISETP.LT.AND P6, PT, R12, 0x100, !P2 ;  /* 0x000001000c00780c */ /* 0x000fc400057c1270 */
[----:B------:R-:W-:Y:S02]  /*1650*/  LOP3.LUT R49, R40, 0xfffffc00, RZ, 0xc0, !PT ;  /* 0xfffffc0028317812 */ /* 0x000fe400078ec0ff */
[----:B------:R-:W-:-:S03]  /*1660*/  ISETP.EQ.AND P6, PT, R50, 0x2, P6 ;  /* 0x000000023200780c */ /* 0x000fc600037c2270 */
[----:B------:R-:W-:Y:S01]  /*1670*/  IMAD R13, R12, 0x4, R49 ;  /* 0x000000040c0d7824 */ /* 0x000fe200078e0231 */
[----:B------:R-:W-:Y:S01]  /*1680*/  CS2R R40, SRZ ;  /* 0x0000000000287805 */ /* 0x000fe2000001ff00 */
[----:B------:R-:W-:Y:S02]  /*1690*/  CS2R R42, SRZ ;  /* 0x00000000002a7805 */ /* 0x000fe4000001ff00 */
[----:B------:R-:W-:-:S06]  /*16a0*/  IMAD.WIDE R12, R13, R44, c[0x0][0x178] ;  /* 0x00005e000d0c7625 */ /* 0x000fcc00078e022c */
[----:B------:R-:W2:Y:S01]  /*16b0*/  @P6 LDG.E.EL.128 R40, [R12.64] ;  /* 0x000000040c286981 */ /* 0x000ea2000c2e1d00 */
[----:B------:R-:W-:Y:S01]  /*16c0*/  P2R R14, PR, RZ, 0x20 ;  /* 0x00000020ff0e7803 */ /* 0x000fe20000000000 */
[--C-:B------:R-:W-:Y:S01]  /*16d0*/  IMAD R18, R18, 0x41, R71.reuse ;  /* 0x0000004112127824 */ /* 0x100fe200078e0247 */
[----:B------:R-:W-:Y:S02]  /*16e0*/  P2R R17, PR, RZ, 0x1 ;  /* 0x00000001ff117803 */ /* 0x000fe40000000000 */
[----:B--2---:R-:W-:Y:S02]  /*16f0*/  SEL R51, R40, RZ, P6 ;  /* 0x000000ff28337207 */ /* 0x004fe40003000000 */
[----:B------:R-:W-:Y:S02]  /*1700*/  LOP3.LUT R40, R48, 0x10, R71, 0xfe, !PT ;  /* 0x0000001030287812 */ /* 0x000fe400078efe47 */
[----:B------:R-:W-:Y:S02]  /*1710*/  SEL R54, R41, RZ, P6 ;  /* 0x000000ff29367207 */ /* 0x000fe40003000000 */
[----:B------:R-:W-:-:S02]  /*1720*/  SEL R72, R42, RZ, P6 ;  /* 0x000000ff2a487207 */ /* 0x000fc40003000000 */
[----:B------:R-:W-:Y:S02]  /*1730*/  SEL R73, R43, RZ, P6 ;  /* 0x000000ff2b497207 */ /* 0x000fe40003000000 */
[----:B------:R-:W-:Y:S02]  /*1740*/  ISETP.LT.AND P5, PT, R40, 0x100, !P2 ;  /* 0x000001002800780c */ /* 0x000fe400057a1270 */
[C---:B------:R-:W-:Y:S02]  /*1750*/  ISETP.NE.AND P6, PT, R50.reuse, 0x2, PT ;  /* 0x000000023200780c */ /* 0x040fe40003fc5270 */
[----:B------:R-:W-:Y:S02]  /*1760*/  ISETP.EQ.AND P5, PT, R50, 0x2, P5 ;  /* 0x000000023200780c */ /* 0x000fe40002fa2270 */
[----:B------:R-:W-:Y:S02]  /*1770*/  LOP3.LUT R42, R48, 0x20, R71, 0xfe, !PT ;  /* 0x00000020302a7812 */ /* 0x000fe400078efe47 */
[----:B------:R-:W-:-:S02]  /*1780*/  FSEL R41, R51, RZ, !P6 ;  /* 0x000000ff33297208 */ /* 0x000fc40007000000 */
[----:B------:R-:W-:Y:S01]  /*1790*/  FSEL R43, R54, RZ, !P6 ;  /* 0x000000ff362b7208 */ /* 0x000fe20007000000 */
[--C-:B------:R-:W-:Y:S01]  /*17a0*/  IMAD R13, R40, 0x4, R49.reuse ;  /* 0x00000004280d7824 */ /* 0x100fe200078e0231 */
[C---:B------:R-:W-:Y:S01]  /*17b0*/  ISETP.LT.AND P0, PT, R42.reuse, 0x100, !P2 ;  /* 0x000001002a00780c */ /* 0x040fe20005701270 */
[----:B------:R0:W-:Y:S01]  /*17c0*/  STS [R18.X4], R41 ;  /* 0x0000002912007388 */ /* 0x0001e20000004800 */
[----:B------:R-:W-:-:S03]  /*17d0*/  IMAD R51, R42, 0x4, R49 ;  /* 0x000000042a337824 */ /* 0x000fc600078e0231 */
[----:B------:R1:W-:Y:S01]  /*17e0*/  STS [R18.X4+0x104], R43 ;  /* 0x0001042b12007388 */ /* 0x0003e20000004800 */
[----:B------:R-:W-:Y:S01]  /*17f0*/  IMAD.WIDE R12, R13, R44, c[0x0][0x178] ;  /* 0x00005e000d0c7625 */ /* 0x000fe200078e022c */
[----:B0-----:R-:W-:Y:S01]  /*1800*/  CS2R R40, SRZ ;  /* 0x0000000000287805 */ /* 0x001fe2000001ff00 */
[----:B-1----:R-:W-:-:S06]  /*1810*/  CS2R R42, SRZ ;  /* 0x00000000002a7805 */ /* 0x002fcc000001ff00 */
[----:B------:R0:W2:Y:S01]  /*1820*/  @P5 LDG.E.EL.128 R40, [R12.64] ;  /* 0x000000040c285981 */ /* 0x0000a2000c2e1d00 */
[----:B------:R-:W-:Y:S02]  /*1830*/  LOP3.LUT R48, R48, 0x30, R71, 0xfe, !PT ;  /* 0x0000003030307812 */ /* 0x000fe400078efe47 */
[----:B------:R-:W-:Y:S02]  /*1840*/  FSEL R71, R72, RZ, !P6 ;  /* 0x000000ff48477208 */ /* 0x000fe40007000000 */
[----:B------:R-:W-:Y:S02]  /*1850*/  FSEL R73, R73, RZ, !P6 ;  /* 0x000000ff49497208 */ /* 0x000fe40007000000 */
[----:B------:R-:W-:Y:S01]  /*1860*/  ISETP.EQ.AND P0, PT, R50, 0x2, P0 ;  /* 0x000000023200780c */ /* 0x000fe20000702270 */
[----:B------:R1:W-:Y:S04]  /*1870*/  STS [R18.X4+0x208], R71 ;  /* 0x0002084712007388 */ /* 0x0003e80000004800 */
[----:B------:R1:W-:Y:S01]  /*1880*/  STS [R18.X4+0x30c], R73 ;  /* 0x00030c4912007388 */ /* 0x0003e20000004800 */
[----:B0-----:R-:W-:Y:S01]  /*1890*/  IMAD.WIDE R12, R51, R44, c[0x0][0x178] ;  /* 0x00005e00330c7625 */ /* 0x001fe200078e022c */
[----:B--2---:R-:W-:-:S02]  /*18a0*/  SEL R40, R40, RZ, P5 ;  /* 0x000000ff28287207 */ /* 0x004fc40002800000 */
[----:B------:R-:W-:Y:S02]  /*18b0*/  SEL R75, R43, RZ, P5 ;  /* 0x000000ff2b4b7207 */ /* 0x000fe40002800000 */
[----:B------:R-:W-:Y:S02]  /*18c0*/  FSEL R43, R40, RZ, !P6 ;  /* 0x000000ff282b7208 */ /* 0x000fe40007000000 */
[----:B------:R-:W-:Y:S02]  /*18d0*/  SEL R41, R41, RZ, P5 ;  /* 0x000000ff29297207 */ /* 0x000fe40002800000 */
[----:B------:R-:W-:Y:S01]  /*18e0*/  SEL R42, R42, RZ, P5 ;  /* 0x000000ff2a2a7207 */ /* 0x000fe20002800000 */
[----:B------:R0:W-:Y:S01]  /*18f0*/  STS [R18.X4+0x40], R43 ;  /* 0x0000402b12007388 */ /* 0x0001e20000004800 */
[----:B-1----:R-:W-:Y:S02]  /*1900*/  FSEL R71, R41, RZ, !P6 ;  /* 0x000000ff29477208 */ /* 0x002fe40007000000 */
[----:B------:R-:W-:Y:S01]  /*1910*/  FSEL R73, R42, RZ, !P6 ;  /* 0x000000ff2a497208 */ /* 0x000fe20007000000 */
[----:B------:R-:W-:Y:S01]  /*1920*/  CS2R R40, SRZ ;  /* 0x0000000000287805 */ /* 0x000fe2000001ff00 */
[----:B0-----:R-:W-:-:S06]  /*1930*/  CS2R R42, SRZ ;  /* 0x00000000002a7805 */ /* 0x001fcc000001ff00 */
[----:B------:R0:W2:Y:S01]  /*1940*/  @P0 LDG.E.EL.128 R40, [R12.64] ;  /* 0x000000040c280981 */ /* 0x0000a2000c2e1d00 */
[----:B------:R-:W-:-:S04]  /*1950*/  ISETP.LT.AND P2, PT, R48, 0x100, !P2 ;  /* 0x000001003000780c */ /* 0x000fc80005741270 */
[----:B------:R-:W-:Y:S01]  /*1960*/  ISETP.EQ.AND P2, PT, R50, 0x2, P2 ;  /* 0x000000023200780c */ /* 0x000fe20001742270 */
[----:B------:R-:W-:Y:S01]  /*1970*/  IMAD R49, R48, 0x4, R49 ;  /* 0x0000000430317824 */ /* 0x000fe200078e0231 */
[----:B------:R1:W-:Y:S04]  /*1980*/  STS [R18.X4+0x144], R71 ;  /* 0x0001444712007388 */ /* 0x0003e80000004800 */
[----:B------:R1:W-:Y:S01]  /*1990*/  STS [R18.X4+0x248], R73 ;  /* 0x0002484912007388 */ /* 0x0003e20000004800 */
[----:B0-----:R-:W-:Y:S01]  /*19a0*/  IMAD.WIDE R12, R49, R44, c[0x0][0x178] ;  /* 0x00005e00310c7625 */ /* 0x001fe200078e022c */
[----:B--2---:R-:W-:Y:S02]  /*19b0*/  SEL R40, R40, RZ, P0 ;  /* 0x000000ff28287207 */ /* 0x004fe40000000000 */
[----:B------:R-:W-:-:S02]  /*19c0*/  SEL R41, R41, RZ, P0 ;  /* 0x000000ff29297207 */ /* 0x000fc40000000000 */
[----:B------:R-:W-:Y:S02]  /*19d0*/  SEL R42, R42, RZ, P0 ;  /* 0x000000ff2a2a7207 */ /* 0x000fe40000000000 */
[----:B------:R-:W-:Y:S02]  /*19e0*/  SEL R43, R43, RZ, P0 ;  /* 0x000000ff2b2b7207 */ /* 0x000fe40000000000 */
[----:B------:R-:W-:Y:S02]  /*19f0*/  ISETP.NE.AND P0, PT, R17, RZ, PT ;  /* 0x000000ff1100720c */ /* 0x000fe40003f05270 */
[----:B------:R-:W-:Y:S02]  /*1a00*/  FSEL R17, R40, RZ, !P6 ;  /* 0x000000ff28117208 */ /* 0x000fe40007000000 */
[----:B------:R-:W-:Y:S02]  /*1a10*/  FSEL R51, R41, RZ, !P6 ;  /* 0x000000ff29337208 */ /* 0x000fe40007000000 */
[----:B-1----:R-:W-:Y:S01]  /*1a20*/  FSEL R71, R42, RZ, !P6 ;  /* 0x000000ff2a477208 */ /* 0x002fe20007000000 */
[----:B------:R-:W-:Y:S01]  /*1a30*/  CS2R R40, SRZ ;  /* 0x0000000000287805 */ /* 0x000fe2000001ff00 */
[----:B------:R-:W-:-:S02]  /*1a40*/  FSEL R73, R43, RZ, !P6 ;  /* 0x000000ff2b497208 */ /* 0x000fc40007000000 */
[----:B------:R-:W-:-:S06]  /*1a50*/  CS2R R42, SRZ ;  /* 0x00000000002a7805 */ /* 0x000fcc000001ff00 */
[----:B------:R0:W2:Y:S01]  /*1a60*/  @P2 LDG.E.EL.128 R40, [R12.64] ;  /* 0x000000040c282981 */ /* 0x0000a2000c2e1d00 */
[----:B------:R-:W-:-:S03]  /*1a70*/  FSEL R75, R75, RZ, !P6 ;  /* 0x000000ff4b4b7208 */ /* 0x000fc60007000000 */
[----:B------:R-:W-:Y:S04]  /*1a80*/  STS [R18.X4+0x80], R17 ;  /* 0x0000801112007388 */ /* 0x000fe80000004800 */
[----:B------:R-:W-:Y:S04]  /*1a90*/  STS [R18.X4+0x184], R51 ;  /* 0x0001843312007388 */ /* 0x000fe80000004800 */
[----:B------:R-:W-:Y:S01]  /*1aa0*/  STS [R18.X4+0x288], R71 ;  /* 0x0002884712007388 */ /* 0x000fe20000004800 */
[----:B0-----:R-:W-:-:S03]  /*1ab0*/  IADD3 R13, R2, 0x400, R9 ;  /* 0x00000400020d7810 */ /* 0x001fc60007ffe009 */
[----:B------:R0:W-:Y:S02]  /*1ac0*/  STS [R18.X4+0x38c], R73 ;  /* 0x00038c4912007388 */ /* 0x0001e40000004800 */
[----:B------:R-:W-:-:S04]  /*1ad0*/  IMAD.WIDE R12, R13, R58, c[0x0][0x180] ;  /* 0x000060000d0c7625 */ /* 0x000fc800078e023a */
[----:B0-----:R-:W-:Y:S01]  /*1ae0*/  IMAD.IADD R73, R2, 0x1, R9 ;  /* 0x0000000102497824 */ /* 0x001fe200078e0209 */
[----:B------:R-:W-:Y:S03]  /*1af0*/  STS [R18.X4+0x34c], R75 ;  /* 0x00034c4b12007388 */ /* 0x000fe60000004800 */
[----:B------:R-:W-:Y:S01]  /*1b00*/  IMAD.WIDE R72, R73, R58, c[0x0][0x180] ;  /* 0x0000600049487625 */ /* 0x000fe200078e023a */
[----:B--2---:R-:W-:Y:S02]  /*1b10*/  SEL R40, R40, RZ, P2 ;  /* 0x000000ff28287207 */ /* 0x004fe40001000000 */
[----:B------:R-:W-:Y:S02]  /*1b20*/  SEL R41, R41, RZ, P2 ;  /* 0x000000ff29297207 */ /* 0x000fe40001000000 */
[----:B------:R-:W-:Y:S02]  /*1b30*/  SEL R42, R42, RZ, P2 ;  /* 0x000000ff2a2a7207 */ /* 0x000fe40001000000 */
[----:B------:R-:W-:-:S02]  /*1b40*/  SEL R43, R43, RZ, P2 ;  /* 0x000000ff2b2b7207 */ /* 0x000fc40001000000 */
[----:B------:R-:W-:-:S04]  /*1b50*/  ISETP.GE.AND P2, PT, R0, 0x100, PT ;  /* 0x000001000000780c */ /* 0x000fc80003f46270 */
[----:B------:R-:W-:Y:S02]  /*1b60*/  ISETP.LT.AND P2, PT, R5, 0x40, !P2 ;  /* 0x000000400500780c */ /* 0x000fe40005741270 */
[----:B------:R-:W-:Y:S02]  /*1b70*/  FSEL R17, R40, RZ, !P6 ;  /* 0x000000ff28117208 */ /* 0x000fe40007000000 */
[----:B------:R-:W-:Y:S02]  /*1b80*/  FSEL R49, R41, RZ, !P6 ;  /* 0x000000ff29317208 */ /* 0x000fe40007000000 */
[----:B------:R-:W-:Y:S02]  /*1b90*/  FSEL R51, R42, RZ, !P6 ;  /* 0x000000ff2a337208 */ /* 0x000fe40007000000 */
[----:B------:R-:W-:Y:S02]  /*1ba0*/  FSEL R71, R43, RZ, !P6 ;  /* 0x000000ff2b477208 */ /* 0x000fe40007000000 */
[----:B------:R-:W-:Y:S01]  /*1bb0*/  ISETP.GT.AND P6, PT, R55, 0x2, P2 ;  /* 0x000000023700780c */ /* 0x000fe200017c4270 */
[----:B------:R0:W-:Y:S01]  /*1bc0*/  STS [R18.X4+0x1c4], R49 ;  /* 0x0001c43112007388 */ /* 0x0001e20000004800 */
[----:B------:R-:W-:Y:S01]  /*1bd0*/  CS2R R40, SRZ ;  /* 0x0000000000287805 */ /* 0x000fe2000001ff00 */
[----:B------:R-:W-:-:S02]  /*1be0*/  CS2R R42, SRZ ;  /* 0x00000000002a7805 */ /* 0x000fc4000001ff00 */
[----:B------:R1:W-:Y:S01]  /*1bf0*/  STS [R18.X4+0x2c8], R51 ;  /* 0x0002c83312007388 */ /* 0x0003e20000004800 */
[----:B0-----:R-:W-:Y:S01]  /*1c00*/  CS2R R48, SRZ ;  /* 0x0000000000307805 */ /* 0x001fe2000001ff00 */
[----:B-1----:R-:W-:Y:S02]  /*1c10*/  CS2R R50, SRZ ;  /* 0x0000000000327805 */ /* 0x002fe4000001ff00 */
[----:B------:R-:W-:Y:S04]  /*1c20*/  STS [R18.X4+0xc0], R17 ;  /* 0x0000c01112007388 */ /* 0x000fe80000004800 */
[----:B------:R-:W-:Y:S04]  /*1c30*/  STS [R18.X4+0x3cc], R71 ;  /* 0x0003cc4712007388 */ /* 0x000fe80000004800 */
[----:B------:R-:W-:Y:S06]  /*1c40*/  BAR.SYNC 0x0 ;  /* 0x0000000000007b1d */ /* 0x000fec0000000000 */
[----:B------:R-:W2:Y:S04]  /*1c50*/  @P6 LDG.E.EL.128 R40, [R72.64] ;  /* 0x0000000448286981 */ /* 0x000ea8000c2e1d00 */
[----:B------:R-:W2:Y:S01]  /*1c60*/  @P6 LDG.E.EL.128 R48, [R12.64] ;  /* 0x000000040c306981 */ /* 0x000ea2000c2e1d00 */
[----:B------:R-:W-:Y:S01]  /*1c70*/  ISETP.NE.AND P5, PT, R14, RZ, PT ;  /* 0x000000ff0e00720c */ /* 0x000fe20003fa5270 */
[----:B------:R-:W-:Y:S01]  /*1c80*/  IMAD R4, R4, 0x41, R7 ;  /* 0x0000004104047824 */ /* 0x000fe200078e0207 */
[----:B------:R-:W-:-:S02]  /*1c90*/  P2R R44, PR, RZ, 0x4 ;  /* 0x00000004ff2c7803 */ /* 0x000fc40000000000 */
[----:B------:R-:W-:Y:S02]  /*1ca0*/  ISETP.NE.AND P2, PT, R55, 0x2, PT ;  /* 0x000000023700780c */ /* 0x000fe40003f45270 */
[----:B------:R-:W-:Y:S02]  /*1cb0*/  LEA.HI R62, R62, R3, RZ, 0x2 ;  /* 0x000000033e3e7211 */ /* 0x000fe400078f10ff */
[----:B------:R-:W-:Y:S02]  /*1cc0*/  LEA.HI R6, R6, R6, RZ, 0x2 ;  /* 0x0000000606067211 */ /* 0x000fe400078f10ff */
[----:B-----5:R-:W-:Y:S02]  /*1cd0*/  SEL R36, R36, RZ, P4 ;  /* 0x000000ff24247207 */ /* 0x020fe40002000000 */
[----:B----4-:R-:W-:Y:S02]  /*1ce0*/  SEL R27, R27, RZ, P4 ;  /* 0x000000ff1b1b7207 */ /* 0x010fe40002000000 */
[----:B---3--:R-:W-:-:S02]  /*1cf0*/  SEL R31, R31, RZ, P4 ;  /* 0x000000ff1f1f7207 */ /* 0x008fc40002000000 */
[----:B------:R-:W-:Y:S02]  /*1d00*/  SEL R34, R34, RZ, P5 ;  /* 0x000000ff22227207 */ /* 0x000fe40002800000 */
[----:B------:R-:W-:Y:S02]  /*1d10*/  SEL R37, R37, RZ, P4 ;  /* 0x000000ff25257207 */ /* 0x000fe40002000000 */
[----:B------:R-:W-:Y:S02]  /*1d20*/  SEL R38, R38, RZ, P4 ;  /* 0x000000ff26267207 */ /* 0x000fe40002000000 */
[----:B------:R-:W-:Y:S02]  /*1d30*/  SEL R39, R39, RZ, P4 ;  /* 0x000000ff27277207 */ /* 0x000fe40002000000 */
[----:B------:R-:W-:Y:S02]  /*1d40*/  PRMT R16, R16, 0x7632, R16 ;  /* 0x0000763210107816 */ /* 0x000fe40000000010 */
[----:B------:R-:W-:-:S03]  /*1d50*/  SEL R33, R33, RZ, P5 ;  /* 0x000000ff21217207 */ /* 0x000fc60002800000 */
[----:B------:R-:W-:Y:S01]  /*1d60*/  IMAD.U32 R16, R16, 0x10000, RZ ;  /* 0x0001000010107824 */ /* 0x000fe200078e00ff */
[----:B--2---:R-:W-:Y:S02]  /*1d70*/  SEL R40, R40, RZ, P6 ;  /* 0x000000ff28287207 */ /* 0x004fe40003000000 */
[----:B------:R-:W-:-:S03]  /*1d80*/  SEL R48, R48, RZ, P6 ;  /* 0x000000ff30307207 */ /* 0x000fc60003000000 */
[----:B------:R-:W-:Y:S02]  /*1d90*/  IMAD.U32 R14, R40, 0x10000, RZ ;  /* 0x00010000280e7824 */ /* 0x000fe400078e00ff */
[C---:B------:R-:W-:Y:S01]  /*1da0*/  IMAD.U32 R7, R48.reuse, 0x10000, RZ ;  /* 0x0001000030077824 */ /* 0x040fe200078e00ff */
[----:B------:R-:W-:Y:S02]  /*1db0*/  PRMT R12, R48, 0x7632, R12 ;  /* 0x00007632300c7816 */ /* 0x000fe4000000000c */
[----:B------:R-:W-:Y:S01]  /*1dc0*/  SEL R43, R43, RZ, P6 ;  /* 0x000000ff2b2b7207 */ /* 0x000fe20003000000 */
[--C-:B------:R-:W-:Y:S01]  /*1dd0*/  FADD R14, R14, R7.reuse ;  /* 0x000000070e0e7221 */ /* 0x100fe20000000000 */
[----:B------:R-:W-:Y:S01]  /*1de0*/  PRMT R7, R40, 0x7632, R7 ;  /* 0x0000763228077816 */ /* 0x000fe20000000007 */
[----:B------:R-:W-:Y:S01]  /*1df0*/  IMAD.U32 R12, R12, 0x10000, RZ ;  /* 0x000100000c0c7824 */ /* 0x000fe200078e00ff */
[----:B------:R-:W-:Y:S01]  /*1e00*/  SEL R51, R51, RZ, P6 ;  /* 0x000000ff33337207 */ /* 0x000fe20003000000 */
[----:B------:R-:W-:Y:S02]  /*1e10*/  LDS R40, [R4.X4+0x18] ;  /* 0x0000180004287984 */ /* 0x000fe40000004800 */
[----:B------:R-:W-:Y:S01]  /*1e20*/  IMAD.U32 R7, R7, 0x10000, RZ ;  /* 0x0001000007077824 */ /* 0x000fe200078e00ff */
[----:B------:R-:W-:Y:S01]  /*1e30*/  SEL R9, R41, RZ, P6 ;  /* 0x000000ff29097207 */ /* 0x000fe20003000000 */
[----:B------:R-:W-:Y:S02]  /*1e40*/  LDS R48, [R4.X4+0x4] ;  /* 0x0000040004307984 */ /* 0x000fe40000004800 */
[----:B------:R-:W-:Y:S01]  /*1e50*/  FADD R17, R7, R12 ;  /* 0x0000000c07117221 */ /* 0x000fe20000000000 */
[----:B------:R-:W-:-:S02]  /*1e60*/  IMAD.U32 R12, R43, 0x10000, RZ ;  /* 0x000100002b0c7824 */ /* 0x000fc400078e00ff */
[C---:B------:R-:W-:Y:S01]  /*1e70*/  IMAD.U32 R7, R51.reuse, 0x10000, RZ ;  /* 0x0001000033077824 */ /* 0x040fe200078e00ff */
[----:B------:R-:W-:-:S03]  /*1e80*/  PRMT R13, R51, 0x7632, R13 ;  /* 0x00007632330d7816 */ /* 0x000fc6000000000d */
[----:B------:R-:W-:Y:S01]  /*1e90*/  FADD R7, R12, R7 ;  /* 0x000000070c077221 */ /* 0x000fe20000000000 */
[----:B------:R-:W-:Y:S02]  /*1ea0*/  PRMT R12, R43, 0x7632, R12 ;  /* 0x000076322b0c7816 */ /* 0x000fe4000000000c */
[----:B------:R-:W-:Y:S03]  /*1eb0*/  LDS R43, [R4.X4+0x8] ;  /* 0x00000800042b7984 */ /* 0x000fe60000004800 */
[----:B------:R-:W-:Y:S02]  /*1ec0*/  IMAD.U32 R41, R12, 0x10000, RZ ;  /* 0x000100000c297824 */ /* 0x000fe400078e00ff */
[----:B------:R-:W-:-:S04]  /*1ed0*/  IMAD.U32 R12, R13, 0x10000, RZ ;  /* 0x000100000d0c7824 */ /* 0x000fc800078e00ff */
[----:B------:R-:W-:Y:S02]  /*1ee0*/  FADD R12, R41, R12 ;  /* 0x0000000c290c7221 */ /* 0x000fe40000000000 */
[----:B------:R-:W0:Y:S01]  /*1ef0*/  LDS R41, [R4.X4] ;  /* 0x0000000004297984 */ /* 0x000e220000004800 */
[----:B------:R-:W-:-:S03]  /*1f00*/  SEL R2, R50, RZ, P6 ;  /* 0x000000ff32027207 */ /* 0x000fc60003000000 */
[----:B------:R-:W1:Y:S01]  /*1f10*/  LDS R50, [R4.X4+0xc] ;  /* 0x00000c0004327984 */ /* 0x000e620000004800 */
[----:B------:R-:W-:Y:S02]  /*1f20*/  SEL R42, R42, RZ, P6 ;  /* 0x000000ff2a2a7207 */ /* 0x000fe40003000000 */
[----:B------:R-:W-:Y:S02]  /*1f30*/  SEL R49, R49, RZ, P6 ;  /* 0x000000ff31317207 */ /* 0x000fe40003000000 */
[----:B------:R-:W-:-:S03]  /*1f40*/  ISETP.GT.AND P6, PT, R55, 0x2, PT ;  /* 0x000000023700780c */ /* 0x000fc60003fc4270 */
[C---:B------:R-:W-:Y:S01]  /*1f50*/  IMAD.U32 R13, R49.reuse, 0x10000, RZ ;  /* 0x00010000310d7824 */ /* 0x040fe200078e00ff */
[----:B------:R-:W-:-:S05]  /*1f60*/  PRMT R49, R49, 0x7632, R49 ;  /* 0x0000763231317816 */ /* 0x000fca0000000031 */
[----:B------:R-:W-:Y:S01]  /*1f70*/  IMAD.U32 R49, R49, 0x10000, RZ ;  /* 0x0001000031317824 */ /* 0x000fe200078e00ff */
[----:B0-----:R-:W-:Y:S01]  /*1f80*/  @P2 FSEL R41, R14, RZ, P6 ;  /* 0x000000ff0e292208 */ /* 0x001fe20003000000 */
[C---:B------:R-:W-:Y:S01]  /*1f90*/  IMAD.U32 R14, R9.reuse, 0x10000, RZ ;  /* 0x00010000090e7824 */ /* 0x040fe200078e00ff */
[----:B------:R-:W-:-:S03]  /*1fa0*/  PRMT R9, R9, 0x7632, R9 ;  /* 0x0000763209097816 */ /* 0x000fc60000000009 */
[----:B------:R-:W-:Y:S02]  /*1fb0*/  FADD R13, R14, R13 ;  /* 0x0000000d0e0d7221 */ /* 0x000fe40000000000 */
[----:B------:R-:W-:Y:S02]  /*1fc0*/  IMAD.U32 R14, R9, 0x10000, RZ ;  /* 0x00010000090e7824 */ /* 0x000fe400078e00ff */
[C---:B------:R-:W-:Y:S01]  /*1fd0*/  IMAD.U32 R9, R2.reuse, 0x10000, RZ ;  /* 0x0001000002097824 */ /* 0x040fe200078e00ff */
[----:B------:R-:W-:Y:S01]  /*1fe0*/  PRMT R2, R2, 0x7632, R2 ;  /* 0x0000763202027816 */ /* 0x000fe20000000002 */
[----:B------:R-:W-:Y:S01]  /*1ff0*/  FADD R49, R14, R49 ;  /* 0x000000310e317221 */ /* 0x000fe20000000000 */
[C---:B------:R-:W-:Y:S01]  /*2000*/  IMAD.U32 R14, R42.reuse, 0x10000, RZ ;  /* 0x000100002a0e7824 */ /* 0x040fe200078e00ff */
[----:B------:R-:W-:Y:S02]  /*2010*/  PRMT R42, R42, 0x7632, R42 ;  /* 0x000076322a2a7816 */ /* 0x000fe4000000002a */
[----:B------:R-:W-:Y:S01]  /*2020*/  @P2 FSEL R43, R13, RZ, P6 ;  /* 0x000000ff0d2b2208 */ /* 0x000fe20003000000 */
[----:B------:R-:W-:-:S02]  /*2030*/  IMAD.U32 R2, R2, 0x10000, RZ ;  /* 0x0001000002027824 */ /* 0x000fc400078e00ff */
[----:B------:R-:W-:Y:S02]  /*2040*/  IMAD.U32 R13, R42, 0x10000, RZ ;  /* 0x000100002a0d7824 */ /* 0x000fe400078e00ff */
[----:B------:R-:W0:Y:S02]  /*2050*/  LDS R42, [R4.X4+0x1c] ;  /* 0x00001c00042a7984 */ /* 0x000e240000004800 */
[----:B------:R-:W-:Y:S02]  /*2060*/  FADD R13, R13, R2 ;  /* 0x000000020d0d7221 */ /* 0x000fe40000000000 */
[----:B------:R-:W2:Y:S01]  /*2070*/  LDS R2, [R4.X4+0x14] ;  /* 0x0000140004027984 */ /* 0x000ea20000004800 */
[----:B-1----:R-:W-:-:S03]  /*2080*/  @P2 FSEL R50, R49, RZ, P6 ;  /* 0x000000ff31322208 */ /* 0x002fc60003000000 */
[----:B------:R-:W1:Y:S01]  /*2090*/  LDS R49, [R4.X4+0x10] ;  /* 0x0000100004317984 */ /* 0x000e620000004800 */
[----:B------:R-:W-:Y:S02]  /*20a0*/  @P2 FSEL R40, R7, RZ, P6 ;  /* 0x000000ff07282208 */ /* 0x000fe40003000000 */
[----:B------:R-:W-:Y:S01]  /*20b0*/  SEL R7, R23, RZ, P5 ;  /* 0x000000ff17077207 */ /* 0x000fe20002800000 */
[----:B------:R-:W-:Y:S01]  /*20c0*/  FADD R9, R14, R9 ;  /* 0x000000090e097221 */ /* 0x000fe20000000000 */
[----:B------:R-:W-:Y:S02]  /*20d0*/  @P2 FSEL R48, R17, RZ, P6 ;  /* 0x000000ff11302208 */ /* 0x000fe40003000000 */
[----:B------:R-:W-:Y:S02]  /*20e0*/  SEL R17, R28, RZ, P4 ;  /* 0x000000ff1c117207 */ /* 0x000fe40002000000 */
[----:B------:R-:W-:Y:S02]  /*20f0*/  SHF.R.S32.HI R28, RZ, 0x2, R62 ;  /* 0x00000002ff1c7819 */ /* 0x000fe4000001143e */
[----:B------:R-:W-:-:S02]  /*2100*/  SEL R14, R24, RZ, P4 ;  /* 0x000000ff180e7207 */ /* 0x000fc40002000000 */
[----:B0-----:R-:W-:Y:S02]  /*2110*/  @P2 FSEL R42, R12, RZ, P6 ;  /* 0x000000ff0c2a2208 */ /* 0x001fe40003000000 */
[----:B------:R-:W-:Y:S02]  /*2120*/  SEL R12, R22, RZ, P5 ;  /* 0x000000ff160c7207 */ /* 0x000fe40002800000 */
[----:B--2---:R-:W-:Y:S02]  /*2130*/  @P2 FSEL R2, R13, RZ, P6 ;  /* 0x000000ff0d022208 */ /* 0x004fe40003000000 */
[----:B------:R-:W-:Y:S02]  /*2140*/  SEL R22, R32, RZ, P5 ;  /* 0x000000ff20167207 */ /* 0x000fe40002800000 */
[----:B------:R-:W-:Y:S01]  /*2150*/  SEL R13, R25, RZ, P4 ;  /* 0x000000ff190d7207 */ /* 0x000fe20002000000 */
[----:B------:R-:W-:-:S04]  /*2160*/  IMAD.U32 R25, R12, 0x10000, RZ ;  /* 0x000100000c197824 */ /* 0x000fc800078e00ff */
[----:B------:R-:W-:Y:S01]  /*2170*/  FMUL R22, R25, R22 ;  /* 0x0000001619167220 */ /* 0x000fe20000400000 */
[C---:B------:R-:W-:Y:S01]  /*2180*/  IMAD.U32 R25, R7.reuse, 0x10000, RZ ;  /* 0x0001000007197824 */ /* 0x040fe200078e00ff */
[----:B------:R-:W-:Y:S02]  /*2190*/  PRMT R7, R7, 0x7632, R7 ;  /* 0x0000763207077816 */ /* 0x000fe40000000007 */
[----:B-1----:R-:W-:Y:S02]  /*21a0*/  @P2 FSEL R49, R9, RZ, P6 ;  /* 0x000000ff09312208 */ /* 0x002fe40003000000 */
[----:B------:R-:W-:Y:S01]  /*21b0*/  SEL R9, R26, RZ, P4 ;  /* 0x000000ff1a097207 */ /* 0x000fe20002000000 */
[----:B------:R-:W-:Y:S01]  /*21c0*/  IMAD.U32 R26, R7, 0x10000, RZ ;  /* 0x00010000071a7824 */ /* 0x000fe200078e00ff */
[----:B------:R-:W-:Y:S02]  /*21d0*/  LOP3.LUT R7, R6, 0xfffffffc, RZ, 0xc0, !PT ;  /* 0xfffffffc06077812 */ /* 0x000fe400078ec0ff */
[----:B------:R-:W-:Y:S01]  /*21e0*/  SEL R32, R30, RZ, P4 ;  /* 0x000000ff1e207207 */ /* 0x000fe20002000000 */
[----:B------:R-:W-:Y:S01]  /*21f0*/  IMAD.U32 R6, R14, 0x10000, RZ ;  /* 0x000100000e067824 */ /* 0x000fe200078e00ff */
[----:B------:R-:W-:Y:S01]  /*2200*/  ISETP.GT.AND P6, PT, R0, 0x7f, !P1 ;  /* 0x0000007f0000780c */ /* 0x000fe20004fc4270 */
[----:B------:R-:W-:-:S02]  /*2210*/  IMAD.IADD R28, R28, 0x1, -R7 ;  /* 0x000000011c1c7824 */ /* 0x000fc400078e0a07 */
[C---:B------:R-:W-:Y:S01]  /*2220*/  IMAD.U32 R7, R13.reuse, 0x10000, RZ ;  /* 0x000100000d077824 */ /* 0x040fe200078e00ff */
[----:B------:R-:W-:Y:S02]  /*2230*/  PRMT R13, R13, 0x7632, R13 ;  /* 0x000076320d0d7816 */ /* 0x000fe4000000000d */
[----:B------:R-:W-:Y:S01]  /*2240*/  SEL R23, R15, RZ, P5 ;  /* 0x000000ff0f177207 */ /* 0x000fe20002800000 */
[----:B------:R-:W-:Y:S01]  /*2250*/  FMUL R32, R7, R32 ;  /* 0x0000002007207220 */ /* 0x000fe20000400000 */
[----:B------:R-:W-:Y:S01]  /*2260*/  SEL R15, R29, RZ, P4 ;  /* 0x000000ff1d0f7207 */ /* 0x000fe20002000000 */
[----:B------:R-:W-:Y:S01]  /*2270*/  FMUL R29, R6, R17 ;  /* 0x00000011061d7220 */ /* 0x000fe20000400000 */
[----:B------:R-:W-:Y:S01]  /*2280*/  FSEL R69, R69, RZ, P6 ;  /* 0x000000ff45457208 */ /* 0x000fe20003000000 */
[----:B------:R-:W-:Y:S01]  /*2290*/  IMAD.U32 R7, R9, 0x10000, RZ ;  /* 0x0001000009077824 */ /* 0x000fe200078e00ff */
[----:B------:R-:W-:Y:S01]  /*22a0*/  ISETP.GE.AND P6, PT, R0, 0x100, PT ;  /* 0x000001000000780c */ /* 0x000fe20003fc6270 */
[----:B------:R-:W-:Y:S01]  /*22b0*/  IMAD.U32 R6, R13, 0x10000, RZ ;  /* 0x000100000d067824 */ /* 0x000fe200078e00ff */
[----:B------:R-:W-:Y:S01]  /*22c0*/  PRMT R9, R9, 0x7632, R9 ;  /* 0x0000763209097816 */ /* 0x000fe20000000009 */
[----:B------:R-:W-:Y:S01]  /*22d0*/  FMUL R36, R7, R36 ;  /* 0x0000002407247220 */ /* 0x000fe20000400000 */
[----:B------:R-:W-:Y:S01]  /*22e0*/  ISETP.LT.AND P4, PT, R3, 0x40, !P6 ;  /* 0x000000400300780c */ /* 0x000fe20007781270 */
[----:B------:R-:W-:Y:S01]  /*22f0*/  FMUL R31, R6, R31 ;  /* 0x0000001f061f7220 */ /* 0x000fe20000400000 */
[----:B------:R-:W-:Y:S01]  /*2300*/  PRMT R12, R12, 0x7632, R12 ;  /* 0x000076320c0c7816 */ /* 0x000fe2000000000c */
[----:B------:R-:W-:Y:S01]  /*2310*/  IMAD.U32 R7, R27, 0x10000, RZ ;  /* 0x000100001b077824 */ /* 0x000fe200078e00ff */
[----:B------:R-:W-:Y:S01]  /*2320*/  PRMT R14, R14, 0x7632, R14 ;  /* 0x000076320e0e7816 */ /* 0x000fe2000000000e */
[----:B------:R-:W-:Y:S01]  /*2330*/  FMUL R25, R25, R34 ;  /* 0x0000002219197220 */ /* 0x000fe20000400000 */
[----:B------:R-:W-:Y:S01]  /*2340*/  IMAD.U32 R6, R9, 0x10000, RZ ;  /* 0x0001000009067824 */ /* 0x000fe200078e00ff */
[----:B------:R-:W-:-:S02]  /*2350*/  PRMT R27, R27, 0x7632, R27 ;  /* 0x000076321b1b7816 */ /* 0x000fc4000000001b */
[----:B------:R-:W-:Y:S02]  /*2360*/  SEL R34, R19, RZ, P0 ;  /* 0x000000ff13227207 */ /* 0x000fe40000000000 */
[----:B------:R-:W-:Y:S01]  /*2370*/  ISETP.GT.AND P0, PT, R28, 0x2, P4 ;  /* 0x000000021c00780c */ /* 0x000fe20002704270 */
[----:B------:R-:W-:Y:S01]  /*2380*/  IMAD.U32 R12, R12, 0x10000, RZ ;  /* 0x000100000c0c7824 */ /* 0x000fe200078e00ff */
[----:B------:R-:W-:Y:S01]  /*2390*/  FMUL R37, R6, R37 ;  /* 0x0000002506257220 */ /* 0x000fe20000400000 */
[----:B------:R-:W-:Y:S01]  /*23a0*/  IMAD.U32 R14, R14, 0x10000, RZ ;  /* 0x000100000e0e7824 */ /* 0x000fe200078e00ff */
[----:B------:R-:W-:Y:S01]  /*23b0*/  FMUL R38, R7, R38 ;  /* 0x0000002607267220 */ /* 0x000fe20000400000 */
[----:B------:R-:W-:Y:S01]  /*23c0*/  IMAD.U32 R6, R27, 0x10000, RZ ;  /* 0x000100001b067824 */ /* 0x000fe200078e00ff */
[C-C-:B------:R-:W-:Y:S01]  /*23d0*/  IADD3 R9, R8.reuse, 0x400, R45.reuse ;  /* 0x0000040008097810 */ /* 0x140fe20007ffe02d */
[----:B------:R-:W-:Y:S01]  /*23e0*/  IMAD.IADD R7, R8, 0x1, R45 ;  /* 0x0000000108077824 */ /* 0x000fe200078e022d */
[----:B------:R-:W-:Y:S01]  /*23f0*/  FMUL R23, R16, R23 ;  /* 0x0000001710177220 */ /* 0x000fe20000400000 */
[----:B------:R-:W-:Y:S01]  /*2400*/  FMUL R24, R12, R33 ;  /* 0x000000210c187220 */ /* 0x000fe20000400000 */
[----:B------:R-:W-:Y:S01]  /*2410*/  FMUL R30, R14, R15 ;  /* 0x0000000f0e1e7220 */ /* 0x000fe20000400000 */
[----:B------:R-:W-:Y:S01]  /*2420*/  FMUL R39, R6, R39 ;  /* 0x0000002706277220 */ /* 0x000fe20000400000 */
[----:B------:R-:W-:Y:S01]  /*2430*/  CS2R R12, SRZ ;  /* 0x00000000000c7805 */ /* 0x000fe2000001ff00 */
[----:B------:R-:W-:Y:S01]  /*2440*/  CS2R R14, SRZ ;  /* 0x00000000000e7805 */ /* 0x000fe2000001ff00 */
[----:B------:R-:W-:Y:S01]  /*2450*/  CS2R R16, SRZ ;  /* 0x0000000000107805 */ /* 0x000fe2000001ff00 */
[----:B------:R-:W-:Y:S01]  /*2460*/  CS2R R18, SRZ ;  /* 0x0000000000127805 */ /* 0x000fe2000001ff00 */
[----:B------:R-:W-:-:S04]  /*2470*/  IMAD.WIDE R6, R7, R58, c[0x0][0x180] ;  /* 0x0000600007067625 */ /* 0x000fc800078e023a */
[----:B------:R-:W-:Y:S01]  /*2480*/  IMAD.WIDE R8, R9, R58, c[0x0][0x180] ;  /* 0x0000600009087625 */ /* 0x000fe200078e023a */
[----:B------:R0:W2:Y:S04]  /*2490*/  @P0 LDG.E.EL.128 R12, [R6.64] ;  /* 0x00000004060c0981 */ /* 0x0000a8000c2e1d00 */
[----:B------:R1:W3:Y:S01]  /*24a0*/  @P0 LDG.E.EL.128 R16, [R8.64] ;  /* 0x0000000408100981 */ /* 0x0002e2000c2e1d00 */
[----:B------:R-:W-:-:S04]  /*24b0*/  ISETP.NE.AND P2, PT, R61, RZ, PT ;  /* 0x000000ff3d00720c */ /* 0x000fc80003f45270 */
[----:B------:R-:W-:-:S04]  /*24c0*/  ISETP.LT.AND P6, PT, R0, 0x80, !P2 ;  /* 0x000000800000780c */ /* 0x000fc800057c1270 */
[----:B0-----:R-:W-:Y:S02]  /*24d0*/  FSEL R7, R70, RZ, P6 ;  /* 0x000000ff46077208 */ /* 0x001fe40003000000 */
[----:B------:R-:W-:Y:S02]  /*24e0*/  FSEL R20, R20, RZ, P6 ;  /* 0x000000ff14147208 */ /* 0x000fe40003000000 */
[----:B------:R-:W-:Y:S02]  /*24f0*/  FSEL R21, R21, RZ, P6 ;  /* 0x000000ff15157208 */ /* 0x000fe40003000000 */
[----:B------:R-:W-:Y:S01]  /*2500*/  FSEL R24, R24, RZ, P6 ;  /* 0x000000ff18187208 */ /* 0x000fe20003000000 */
[----:B------:R-:W-:Y:S01]  /*2510*/  FADD R7, R10, R7 ;  /* 0x000000070a077221 */ /* 0x000fe20000000000 */
[----:B------:R-:W-:Y:S01]  /*2520*/  FSEL R6, R25, RZ, P6 ;  /* 0x000000ff19067208 */ /* 0x000fe20003000000 */
[----:B------:R-:W-:Y:S01]  /*2530*/  FADD R11, R11, R20 ;  /* 0x000000140b0b7221 */ /* 0x000fe20000000000 */
[----:B------:R-:W-:Y:S01]  /*2540*/  FADD R21, R46, R21 ;  /* 0x000000152e157221 */ /* 0x000fe20000000000 */
[----:B------:R-:W-:Y:S01]  /*2550*/  FADD R24, R57, R24 ;  /* 0x0000001839187221 */ /* 0x000fe20000000000 */
[----:B------:R-:W-:-:S02]  /*2560*/  IMAD R5, R5, 0x100, R0 ;  /* 0x0000010005057824 */ /* 0x000fc400078e0200 */
[----:B------:R-:W-:Y:S01]  /*2570*/  IMAD R3, R3, 0x100, R0 ;  /* 0x0000010003037824 */ /* 0x000fe200078e0200 */
[----:B------:R-:W-:Y:S01]  /*2580*/  FSEL R0, R23, RZ, P6 ;  /* 0x000000ff17007208 */ /* 0x000fe20003000000 */
[----:B------:R-:W-:Y:S01]  /*2590*/  FADD R10, RZ, R7 ;  /* 0x00000007ff0a7221 */ /* 0x000fe20000000000 */
[----:B------:R-:W-:Y:S01]  /*25a0*/  FSEL R23, R30, RZ, P3 ;  /* 0x000000ff1e177208 */ /* 0x000fe20001800000 */
[----:B------:R-:W-:Y:S01]  /*25b0*/  FADD R21, RZ, R21 ;  /* 0x00000015ff157221 */ /* 0x000fe20000000000 */
[----:B------:R-:W-:Y:S01]  /*25c0*/  FADD R20, RZ, R11 ;  /* 0x0000000bff147221 */ /* 0x000fe20000000000 */
[----:B------:R-:W-:Y:S01]  /*25d0*/  FADD R6, R47, R6 ;  /* 0x000000062f067221 */ /* 0x000fe20000000000 */
[----:B------:R-:W-:Y:S01]  /*25e0*/  FADD R7, RZ, R24 ;  /* 0x00000018ff077221 */ /* 0x000fe20000000000 */
[----:B------:R-:W-:Y:S01]  /*25f0*/  FSEL R27, R22, RZ, P6 ;  /* 0x000000ff161b7208 */ /* 0x000fe20003000000 */
[----:B------:R-:W-:Y:S01]  /*2600*/  FADD R64, R64, R23 ;  /* 0x0000001740407221 */ /* 0x000fe20000000000 */
[----:B------:R-:W-:Y:S01]  /*2610*/  FSEL R48, R21, R48, !P2 ;  /* 0x0000003015307208 */ /* 0x000fe20005000000 */
[----:B------:R-:W-:Y:S01]  /*2620*/  FADD R11, RZ, R6 ;  /* 0x00000006ff0b7221 */ /* 0x000fe20000000000 */
[----:B------:R-:W-:Y:S01]  /*2630*/  FSEL R43, R20, R43, !P2 ;  /* 0x0000002b142b7208 */ /* 0x000fe20005000000 */
[----:B------:R-:W-:Y:S01]  /*2640*/  LDS R6, [R4.X4+0x2084] ;  /* 0x0020840004067984 */ /* 0x000fe20000004800 */
[----:B------:R-:W-:-:S02]  /*2650*/  FSEL R30, R7, R2, !P2 ;  /* 0x00000002071e7208 */ /* 0x000fc40005000000 */
[----:B------:R-:W-:Y:S01]  /*2660*/  SEL R35, R35, RZ, P5 ;  /* 0x000000ff23237207 */ /* 0x000fe20002800000 */
[----:B------:R-:W0:Y:S04]  /*2670*/  LDS R7, [R4.X4+0x2098] ;  /* 0x0020980004077984 */ /* 0x000e280000004800 */
[----:B------:R-:W4:Y:S01]  /*2680*/  LDS R2, [R4.X4+0x2080] ;  /* 0x0020800004027984 */ /* 0x000f220000004800 */
[----:B------:R-:W-:Y:S01]  /*2690*/  PRMT R63, R63, 0x7632, R63 ;  /* 0x000076323f3f7816 */ /* 0x000fe2000000003f */
[----:B------:R-:W-:Y:S01]  /*26a0*/  FMUL R26, R26, R35 ;  /* 0x000000231a1a7220 */ /* 0x000fe20000400000 */
[----:B------:R-:W-:-:S03]  /*26b0*/  FSEL R39, R39, RZ, P3 ;  /* 0x000000ff27277208 */ /* 0x000fc60001800000 */
[----:B-1----:R-:W-:Y:S01]  /*26c0*/  IMAD.U32 R8, R63, 0x10000, RZ ;  /* 0x000100003f087824 */ /* 0x002fe200078e00ff */
[----:B------:R-:W-:Y:S01]  /*26d0*/  FSEL R9, R26, RZ, P6 ;  /* 0x000000ff1a097208 */ /* 0x000fe20003000000 */
[----:B------:R-:W-:Y:S02]  /*26e0*/  FADD R27, R52, R27 ;  /* 0x0000001b341b7221 */ /* 0x000fe40000000000 */
[----:B------:R-:W-:Y:S01]  /*26f0*/  FFMA R8, R8, R34, R69 ;  /* 0x0000002208087223 */ /* 0x000fe20000000045 */
[----:B------:R-:W-:Y:S01]  /*2700*/  FADD R53, R53, R0 ;  /* 0x0000000035357221 */ /* 0x000fe20000000000 */
[----:B------:R-:W-:Y:S01]  /*2710*/  FADD R9, R56, R9 ;  /* 0x0000000938097221 */ /* 0x000fe20000000000 */
[----:B------:R-:W-:Y:S01]  /*2720*/  FSEL R29, R29, RZ, P3 ;  /* 0x000000ff1d1d7208 */ /* 0x000fe20001800000 */
[----:B------:R-:W-:Y:S01]  /*2730*/  FADD R0, R8, R39 ;  /* 0x0000002708007221 */ /* 0x000fe20000000000 */
[----:B------:R-:W-:Y:S01]  /*2740*/  FADD R8, RZ, R27 ;  /* 0x0000001bff087221 */ /* 0x000fe20000000000 */
[----:B------:R-:W-:Y:S01]  /*2750*/  FADD R9, RZ, R9 ;  /* 0x00000009ff097221 */ /* 0x000fe20000000000 */
[----:B------:R-:W-:-:S02]  /*2760*/  FSEL R32, R32, RZ, P3 ;  /* 0x000000ff20207208 */ /* 0x000fc40001800000 */
[----:B------:R-:W-:Y:S02]  /*2770*/  FSEL R36, R36, RZ, P3 ;  /* 0x000000ff24247208 */ /* 0x000fe40001800000 */
[----:B------:R-:W-:Y:S02]  /*2780*/  FSEL R38, R38, RZ, P3 ;  /* 0x000000ff26267208 */ /* 0x000fe40001800000 */
[----:B------:R-:W-:Y:S02]  /*2790*/  FSEL R31, R31, RZ, P3 ;  /* 0x000000ff1f1f7208 */ /* 0x000fe40001800000 */
[----:B------:R-:W-:Y:S02]  /*27a0*/  FSEL R37, R37, RZ, P3 ;  /* 0x000000ff25257208 */ /* 0x000fe40001800000 */
[C---:B------:R-:W-:Y:S02]  /*27b0*/  ISETP.NE.AND P5, PT, R28.reuse, 0x2, PT ;  /* 0x000000021c00780c */ /* 0x040fe40003fa5270 */
[----:B------:R-:W-:-:S02]  /*27c0*/  ISETP.GT.AND P3, PT, R28, 0x2, PT ;  /* 0x000000021c00780c */ /* 0x000fc40003f64270 */
[----:B------:R-:W-:Y:S01]  /*27d0*/  FSEL R41, R10, R41, !P2 ;  /* 0x000000290a297208 */ /* 0x000fe20005000000 */
[----:B------:R-:W-:Y:S01]  /*27e0*/  FADD R60, R60, R29 ;  /* 0x0000001d3c3c7221 */ /* 0x000fe20000000000 */
[----:B------:R-:W-:Y:S01]  /*27f0*/  FSEL R49, R8, R49, !P2 ;  /* 0x0000003108317208 */ /* 0x000fe20005000000 */
[----:B------:R-:W-:Y:S01]  /*2800*/  FADD R53, RZ, R53 ;  /* 0x00000035ff357221 */ /* 0x000fe20000000000 */
[----:B------:R-:W-:Y:S02]  /*2810*/  FSEL R40, R11, R40, !P2 ;  /* 0x000000280b287208 */ /* 0x000fe40005000000 */
[----:B------:R-:W-:Y:S02]  /*2820*/  FSEL R29, R9, R42, !P2 ;  /* 0x0000002a091d7208 */ /* 0x000fe40005000000 */
[----:B------:R-:W-:Y:S02]  /*2830*/  ISETP.NE.AND P6, PT, R44, RZ, PT ;  /* 0x000000ff2c00720c */ /* 0x000fe40003fc5270 */
[----:B------:R-:W-:Y:S01]  /*2840*/  FSEL R50, R53, R50, !P2 ;  /* 0x0000003235327208 */ /* 0x000fe20005000000 */
[----:B------:R-:W-:Y:S01]  /*2850*/  FADD R59, R59, R32 ;  /* 0x000000203b3b7221 */ /* 0x000fe20000000000 */
[----:B------:R-:W-:Y:S01]  /*2860*/  FADD R68, R68, R31 ;  /* 0x0000001f44447221 */ /* 0x000fe20000000000 */
[----:B------:R-:W-:Y:S01]  /*2870*/  FADD R67, R67, R36 ;  /* 0x0000002443437221 */ /* 0x000fe20000000000 */
[----:B------:R-:W-:Y:S01]  /*2880*/  FADD R65, R65, R38 ;  /* 0x0000002641417221 */ /* 0x000fe20000000000 */
[----:B------:R-:W-:Y:S01]  /*2890*/  FADD R66, R66, R37 ;  /* 0x0000002542427221 */ /* 0x000fe20000000000 */
[----:B------:R-:W-:Y:S01]  /*28a0*/  FADD R59, RZ, R59 ;  /* 0x0000003bff3b7221 */ /* 0x000fe20000000000 */
[----:B------:R-:W-:Y:S01]  /*28b0*/  FADD R68, RZ, R68 ;  /* 0x00000044ff447221 */ /* 0x000fe20000000000 */
[----:B------:R-:W-:Y:S01]  /*28c0*/  FADD R67, RZ, R67 ;  /* 0x00000043ff437221 */ /* 0x000fe20000000000 */
[----:B------:R-:W-:Y:S01]  /*28d0*/  FADD R66, RZ, R66 ;  /* 0x00000042ff427221 */ /* 0x000fe20000000000 */
[----:B--2---:R-:W-:-:S02]  /*28e0*/  SEL R20, R12, RZ, P0 ;  /* 0x000000ff0c147207 */ /* 0x004fc40000000000 */
[----:B------:R-:W-:Y:S01]  /*28f0*/  SEL R21, R13, RZ, P0 ;  /* 0x000000ff0d157207 */ /* 0x000fe20000000000 */
[----:B------:R-:W1:Y:S01]  /*2900*/  LDS R12, [R4.X4+0x2088] ;  /* 0x00208800040c7984 */ /* 0x000e620000004800 */
[----:B------:R-:W-:Y:S02]  /*2910*/  SEL R22, R14, RZ, P0 ;  /* 0x000000ff0e167207 */ /* 0x000fe40000000000 */
[----:B------:R-:W-:Y:S01]  /*2920*/  SEL R23, R15, RZ, P0 ;  /* 0x000000ff0f177207 */ /* 0x000fe20000000000 */
[----:B------:R-:W2:Y:S01]  /*2930*/  LDS R13, [R4.X4+0x208c] ;  /* 0x00208c00040d7984 */ /* 0x000ea20000004800 */
[----:B---3--:R-:W-:-:S03]  /*2940*/  SEL R24, R16, RZ, P0 ;  /* 0x000000ff10187207 */ /* 0x008fc60000000000 */
[----:B------:R-:W3:Y:S04]  /*2950*/  LDS R14, [R4.X4+0x2090] ;  /* 0x00209000040e7984 */ /* 0x000ee80000004800 */
[----:B------:R-:W5:Y:S04]  /*2960*/  LDS R15, [R4.X4+0x2094] ;  /* 0x00209400040f7984 */ /* 0x000f680000004800 */
[----:B------:R0:W0:Y:S01]  /*2970*/  LDS R16, [R4.X4+0x209c] ;  /* 0x00209c0004107984 */ /* 0x0000220000004800 */
[----:B------:R-:W-:Y:S02]  /*2980*/  SEL R18, R18, RZ, P0 ;  /* 0x000000ff12127207 */ /* 0x000fe40000000000 */
[----:B------:R-:W-:-:S02]  /*2990*/  SEL R17, R17, RZ, P0 ;  /* 0x000000ff11117207 */ /* 0x000fc40000000000 */
[----:B------:R-:W-:Y:S01]  /*29a0*/  SEL R19, R19, RZ, P0 ;  /* 0x000000ff13137207 */ /* 0x000fe20000000000 */
[C---:B------:R-:W-:Y:S01]  /*29b0*/  IMAD.U32 R28, R23.reuse, 0x10000, RZ ;  /* 0x00010000171c7824 */ /* 0x040fe200078e00ff */
[----:B------:R-:W-:Y:S01]  /*29c0*/  PRMT R23, R23, 0x7632, R23 ;  /* 0x0000763217177816 */ /* 0x000fe20000000017 */
[----:B------:R-:W-:Y:S02]  /*29d0*/  IMAD.U32 R27, R22, 0x10000, RZ ;  /* 0x00010000161b7824 */ /* 0x000fe400078e00ff */
[----:B------:R-:W-:Y:S02]  /*29e0*/  IMAD.U32 R10, R18, 0x10000, RZ ;  /* 0x00010000120a7824 */ /* 0x000fe400078e00ff */
[C---:B------:R-:W-:Y:S01]  /*29f0*/  IMAD.U32 R25, R20.reuse, 0x10000, RZ ;  /* 0x0001000014197824 */ /* 0x040fe200078e00ff */
[----:B------:R-:W-:Y:S01]  /*2a00*/  PRMT R20, R20, 0x7632, R20 ;  /* 0x0000763214147816 */ /* 0x000fe20000000014 */
[C---:B------:R-:W-:Y:S01]  /*2a10*/  IMAD.U32 R26, R21.reuse, 0x10000, RZ ;  /* 0x00010000151a7824 */ /* 0x040fe200078e00ff */
[----:B------:R-:W-:Y:S01]  /*2a20*/  PRMT R21, R21, 0x7632, R21 ;  /* 0x0000763215157816 */ /* 0x000fe20000000015 */
[----:B------:R-:W-:Y:S01]  /*2a30*/  IMAD.U32 R11, R19, 0x10000, RZ ;  /* 0x00010000130b7824 */ /* 0x000fe200078e00ff */
[----:B------:R-:W-:Y:S01]  /*2a40*/  FADD R27, R27, R10 ;  /* 0x0000000a1b1b7221 */ /* 0x000fe20000000000 */
[----:B------:R-:W-:Y:S01]  /*2a50*/  IMAD.U32 R8, R24, 0x10000, RZ ;  /* 0x0001000018087824 */ /* 0x000fe200078e00ff */
[----:B------:R-:W-:Y:S01]  /*2a60*/  PRMT R22, R22, 0x7632, R22 ;  /* 0x0000763216167816 */ /* 0x000fe20000000016 */
[----:B------:R-:W-:Y:S01]  /*2a70*/  IMAD.U32 R9, R17, 0x10000, RZ ;  /* 0x0001000011097824 */ /* 0x000fe200078e00ff */
[----:B------:R-:W-:-:S02]  /*2a80*/  PRMT R19, R19, 0x7632, R19 ;  /* 0x0000763213137816 */ /* 0x000fc40000000013 */
[----:B------:R-:W-:Y:S02]  /*2a90*/  PRMT R24, R24, 0x7632, R24 ;  /* 0x0000763218187816 */ /* 0x000fe40000000018 */
[----:B------:R-:W-:Y:S02]  /*2aa0*/  PRMT R17, R17, 0x7632, R17 ;  /* 0x0000763211117816 */ /* 0x000fe40000000011 */
[----:B------:R-:W-:Y:S02]  /*2ab0*/  PRMT R18, R18, 0x7632, R18 ;  /* 0x0000763212127816 */ /* 0x000fe40000000012 */
[----:B------:R-:W-:Y:S01]  /*2ac0*/  F2FP.BF16.PACK_AB R10, R30, R49 ;  /* 0x000000311e0a723e */ /* 0x000fe200000010ff */
[----:B------:R-:W-:Y:S02]  /*2ad0*/  IMAD.U32 R30, R23, 0x10000, RZ ;  /* 0x00010000171e7824 */ /* 0x000fe400078e00ff */
[----:B------:R-:W-:Y:S02]  /*2ae0*/  IMAD.U32 R23, R20, 0x10000, RZ ;  /* 0x0001000014177824 */ /* 0x000fe400078e00ff */
[----:B------:R-:W-:Y:S01]  /*2af0*/  IMAD.U32 R20, R21, 0x10000, RZ ;  /* 0x0001000015147824 */ /* 0x000fe200078e00ff */
[----:B------:R-:W-:Y:S01]  /*2b00*/  FADD R28, R28, R11 ;  /* 0x0000000b1c1c7221 */ /* 0x000fe20000000000 */
[----:B------:R-:W-:Y:S01]  /*2b10*/  IMAD.U32 R21, R22, 0x10000, RZ ;  /* 0x0001000016157824 */ /* 0x000fe200078e00ff */
[----:B------:R-:W-:Y:S01]  /*2b20*/  FADD R25, R25, R8 ;  /* 0x0000000819197221 */ /* 0x000fe20000000000 */
[----:B------:R-:W-:Y:S01]  /*2b30*/  IMAD.U32 R19, R19, 0x10000, RZ ;  /* 0x0001000013137824 */ /* 0x000fe200078e00ff */
[----:B------:R-:W-:Y:S01]  /*2b40*/  FADD R26, R26, R9 ;  /* 0x000000091a1a7221 */ /* 0x000fe20000000000 */
[----:B------:R-:W-:-:S02]  /*2b50*/  IMAD.U32 R24, R24, 0x10000, RZ ;  /* 0x0001000018187824 */ /* 0x000fc400078e00ff */
[----:B------:R-:W-:Y:S02]  /*2b60*/  IMAD.U32 R17, R17, 0x10000, RZ ;  /* 0x0001000011117824 */ /* 0x000fe400078e00ff */
[----:B------:R-:W-:Y:S01]  /*2b70*/  IMAD.U32 R18, R18, 0x10000, RZ ;  /* 0x0001000012127824 */ /* 0x000fe200078e00ff */
[----:B------:R-:W-:Y:S01]  /*2b80*/  F2FP.BF16.PACK_AB R8, R48, R41 ;  /* 0x000000293008723e */ /* 0x000fe200000010ff */
[----:B0-----:R-:W-:Y:S01]  /*2b90*/  IMAD.WIDE R4, R5, R58, c[0x0][0x188] ;  /* 0x0000620005047625 */ /* 0x001fe200078e023a */
[----:B------:R-:W-:Y:S02]  /*2ba0*/  F2FP.BF16.PACK_AB R9, R50, R43 ;  /* 0x0000002b3209723e */ /* 0x000fe400000010ff */
[----:B------:R-:W-:Y:S01]  /*2bb0*/  F2FP.BF16.PACK_AB R11, R29, R40 ;  /* 0x000000281d0b723e */ /* 0x000fe200000010ff */
[----:B------:R-:W-:Y:S01]  /*2bc0*/  FADD R19, R30, R19 ;  /* 0x000000131e137221 */ /* 0x000fe20000000000 */
[----:B------:R-:W-:Y:S01]  /*2bd0*/  FADD R24, R23, R24 ;  /* 0x0000001817187221 */ /* 0x000fe20000000000 */
[----:B------:R-:W-:Y:S01]  /*2be0*/  FADD R17, R20, R17 ;  /* 0x0000001114117221 */ /* 0x000fe20000000000 */
[----:B------:R-:W-:Y:S01]  /*2bf0*/  FADD R18, R21, R18 ;  /* 0x0000001215127221 */ /* 0x000fe20000000000 */
[----:B------:R0:W-:Y:S01]  /*2c00*/  @P6 STG.E.128 [R4.64], R8 ;  /* 0x0000000804006986 */ /* 0x0001e2000c101d04 */
[----:B------:R-:W-:Y:S01]  /*2c10*/  FADD R20, RZ, R65 ;  /* 0x00000041ff147221 */ /* 0x000fe20000000000 */
[----:B------:R-:W-:Y:S01]  /*2c20*/  FADD R21, RZ, R60 ;  /* 0x0000003cff157221 */ /* 0x000fe20000000000 */
[----:B------:R-:W-:Y:S01]  /*2c30*/  FADD R23, RZ, R64 ;  /* 0x00000040ff177221 */ /* 0x000fe20000000000 */
[----:B------:R-:W-:-:S02]  /*2c40*/  @P5 FSEL R7, R28, RZ, P3 ;  /* 0x000000ff1c075208 */ /* 0x000fc40001800000 */
[----:B----4-:R-:W-:Y:S02]  /*2c50*/  @P5 FSEL R2, R25, RZ, P3 ;  /* 0x000000ff19025208 */ /* 0x010fe40001800000 */
[----:B------:R-:W-:Y:S02]  /*2c60*/  @P5 FSEL R6, R24, RZ, P3 ;  /* 0x000000ff18065208 */ /* 0x000fe40001800000 */
[----:B-1----:R-:W-:Y:S02]  /*2c70*/  @P5 FSEL R12, R26, RZ, P3 ;  /* 0x000000ff1a0c5208 */ /* 0x002fe40001800000 */
[----:B--2---:R-:W-:Y:S02]  /*2c80*/  @P5 FSEL R13, R17, RZ, P3 ;  /* 0x000000ff110d5208 */ /* 0x004fe40001800000 */
[----:B---3--:R-:W-:Y:S02]  /*2c90*/  @P5 FSEL R14, R27, RZ, P3 ;  /* 0x000000ff1b0e5208 */ /* 0x008fe40001800000 */
[----:B-----5:R-:W-:Y:S01]  /*2ca0*/  @P5 FSEL R15, R18, RZ, P3 ;  /* 0x000000ff120f5208 */ /* 0x020fe20001800000 */
[----:B0-----:R-:W-:Y:S01]  /*2cb0*/  FADD R5, RZ, R0 ;  /* 0x00000000ff057221 */ /* 0x001fe20000000000 */
[----:B------:R-:W-:-:S02]  /*2cc0*/  @P5 FSEL R16, R19, RZ, P3 ;  /* 0x000000ff13105208 */ /* 0x000fc40001800000 */
[----:B------:R-:W-:Y:S02]  /*2cd0*/  FSEL R7, R20, R7, !P1 ;  /* 0x0000000714077208 */ /* 0x000fe40004800000 */
[----:B------:R-:W-:Y:S02]  /*2ce0*/  FSEL R2, R21, R2, !P1 ;  /* 0x0000000215027208 */ /* 0x000fe40004800000 */
[----:B------:R-:W-:Y:S02]  /*2cf0*/  FSEL R23, R23, R6, !P1 ;  /* 0x0000000617177208 */ /* 0x000fe40004800000 */
[----:B------:R-:W-:Y:S02]  /*2d00*/  FSEL R12, R59, R12, !P1 ;  /* 0x0000000c3b0c7208 */ /* 0x000fe40004800000 */
[----:B------:R-:W-:Y:S02]  /*2d10*/  FSEL R13, R68, R13, !P1 ;  /* 0x0000000d440d7208 */ /* 0x000fe40004800000 */
[----:B------:R-:W-:-:S02]  /*2d20*/  FSEL R14, R67, R14, !P1 ;  /* 0x0000000e430e7208 */ /* 0x000fc40004800000 */
[----:B------:R-:W-:Y:S02]  /*2d30*/  FSEL R15, R66, R15, !P1 ;  /* 0x0000000f420f7208 */ /* 0x000fe40004800000 */
[----:B------:R-:W-:Y:S01]  /*2d40*/  FSEL R16, R5, R16, !P1 ;  /* 0x0000001005107208 */ /* 0x000fe20004800000 */
[----:B------:R-:W-:Y:S01]  /*2d50*/  IMAD.WIDE R58, R3, R58, c[0x0][0x188] ;  /* 0x00006200033a7625 */ /* 0x000fe200078e023a */
[----:B------:R-:W-:Y:S02]  /*2d60*/  F2FP.BF16.PACK_AB R4, R23, R2 ;  /* 0x000000021704723e */ /* 0x000fe400000010ff */
[----:B------:R-:W-:Y:S02]  /*2d70*/  F2FP.BF16.PACK_AB R5, R13, R12 ;  /* 0x0000000c0d05723e */ /* 0x000fe400000010ff */
[----:B------:R-:W-:Y:S02]  /*2d80*/  F2FP.BF16.PACK_AB R6, R15, R14 ;  /* 0x0000000e0f06723e */ /* 0x000fe400000010ff */
[----:B------:R-:W-:Y:S01]  /*2d90*/  F2FP.BF16.PACK_AB R7, R16, R7 ;  /* 0x000000071007723e */ /* 0x000fe200000010ff */
[----:B------:R-:W-:Y:S06]  /*2da0*/  @!P4 EXIT ;  /* 0x000000000000c94d */ /* 0x000fec0003800000 */
[----:B------:R-:W-:Y:S01]  /*2db0*/  STG.E.128 [R58.64], R4 ;  /* 0x000000043a007986 */ /* 0x000fe2000c101d04 */
[----:B------:R-:W-:Y:S05]  /*2dc0*/  EXIT ;  /* 0x000000000000794d */ /* 0x000fea0003800000 */
.L_x_0:
[----:B------:R-:W-:-:S00]  /*2dd0*/  BRA `(.L_x_0) ;  /* 0xfffffff000007947 */ /* 0x000fc0000383ffff */
[----:B------:R-:W-:-:S00]  /*2de0*/  NOP ;  /* 0x0000000000007918 */ /* 0x000fc00000000000 */
        /* <DEDUP_REMOVED lines=9> */
.L_x_1:


//--------------------- .nv.shared.triton__0d1d2d3d4d5d6de7de --------------------------
	.section	.nv.shared.triton__0d1d2d3d4d5d6de7de,"aw",@nobits
	.align	16
